	.target	sm_100a

	.elftype	@"ET_EXEC"


//--------------------- .note.nv.tkinfo           --------------------------
	.section	.note.nv.tkinfo,"",@"SHT_NOTE"
	.sectionflags	@"SHF_NOTE_NV_TKINFO"
	.tkinfo
        /*0018*/ 	.word	0x00000002
        /*0030*/ 	.string	""
        /*0030*/ 	.string	"ptxas"
        /*0030*/ 	.string	"Cuda compilation tools, release 13.0, V13.0.88"
        /*0030*/ 	.string	"Build cuda_13.0.r13.0/compiler.36424714_0"
        /*0030*/ 	.string	"-arch sm_100a -m 64 "



//--------------------- .note.nv.cuinfo           --------------------------
	.section	.note.nv.cuinfo,"",@"SHT_NOTE"
	.sectionflags	@"SHF_NOTE_NV_CUINFO"
        /*0018*/ 	.short	0x0002
        /*001a*/ 	.short	0x0064
        /*001c*/ 	.short	0x0082
	.zero		2


//--------------------- .nv.info                  --------------------------
	.section	.nv.info,"",@"SHT_CUDA_INFO"
	.align	4


	//----- nvinfo : EIATTR_REGCOUNT
	.align		4
        /*0000*/ 	.byte	0x04, 0x2f
        /*0002*/ 	.short	(.L_19 - .L_18)
	.align		4
.L_18:
        /*0004*/ 	.word	index@(_ZN7cutlass13device_kernelINS_4gemm6kernel13GemmUniversalIN4cute5tupleIJiiiiEEENS1_10collective13CollectiveMmaINS1_35MainloopSm100TmaUmmaWarpSpecializedILi16ELi2ELi4ENS5_IJNS4_1CILi2EEESB_NSA_ILi1EEEEEEEENS5_IJNSA_ILi256EEENSA_ILi128EEENSA_ILi64EEEEEENS_12float_e5m2_tENS5_IJlSC_lEEESJ_SK_NS4_8TiledMMAINS4_8MMA_AtomIJNS4_10MMA_TraitsINS4_25SM100_MMA_F8F6F4_2x1SM_SSEJSJ_SJ_fSF_SG_NS4_17integral_constantINS4_4UMMA5MajorELSR_0EEESS_NSP_INSQ_7ScaleInELST_0EEESU_EEEEEENS4_6LayoutINS5_IJSC_SC_SC_EEENS5_IJNSA_ILi0EEESZ_SZ_EEEEENS5_IJNS4_10UnderscoreES12_S12_EEEEENS4_28SM100_TMA_2SM_LOAD_MULTICASTENS4_14ComposedLayoutINS4_7SwizzleILi2ELi4ELi3EEENS4_18smem_ptr_flag_bitsILi8EEENSX_INS5_IJNSA_ILi8EEESH_EEENS5_IJSH_SC_EEEEEEEvNS4_8identityENS4_18SM100_TMA_2SM_LOADES1F_vS1G_EENS_8epilogue10collective18CollectiveEpilogueINS1J_23Sm100TmaWarpSpecializedILi2ELi2ELi64ELb0ELb0EEEJNS5_IJSG_SG_SH_EEENS5_IJNSX_ISG_SC_EENSX_ISH_SC_EEEEESJ_SK_SJ_SK_NS1J_6fusion15FusionCallbacksIS1N_NS1S_17LinearCombinationISJ_fSJ_fLNS_15FloatRoundStyleE2EEES1O_S1R_JEEENS4_5SM1004TMEM4LOAD26SM100_TMEM_LOAD_32dp32b64xENS4_13SM90_TMA_LOADES1F_NS4_39AutoVectorizingCopyWithAssumedAlignmentILi128EEENS4_14SM90_TMA_STOREES1F_S24_S24_EEEvvEEEEvNT_6ParamsE)
        /*0008*/ 	.word	0x000000cd


	//----- nvinfo : EIATTR_FRAME_SIZE
	.align		4
.L_19:
        /*000c*/ 	.byte	0x04, 0x11
        /*000e*/ 	.short	(.L_21 - .L_20)
	.align		4
.L_20:
        /*0010*/ 	.word	index@($__internal_2_$__cuda_sm10x_tcgen05_guardrail_trap_unallocated_columns_being_dealloced)
        /*0014*/ 	.word	0x00000000


	//----- nvinfo : EIATTR_FRAME_SIZE
	.align		4
.L_21:
        /*0018*/ 	.byte	0x04, 0x11
        /*001a*/ 	.short	(.L_23 - .L_22)
	.align		4
.L_22:
        /*001c*/ 	.word	index@($__internal_1_$__cuda_sm10x_tcgen05_guardrail_trap_phase_invalid_during_alloc)
        /*0020*/ 	.word	0x00000000


	//----- nvinfo : EIATTR_FRAME_SIZE
	.align		4
.L_23:
        /*0024*/ 	.byte	0x04, 0x11
        /*0026*/ 	.short	(.L_25 - .L_24)
	.align		4
.L_24:
        /*0028*/ 	.word	index@($__internal_0_$__cuda_sm10x_tcgen05_guardrail_trap_col_being_dealloced_not_returned_by_alloc)
        /*002c*/ 	.word	0x00000000


	//----- nvinfo : EIATTR_FRAME_SIZE
	.align		4
.L_25:
        /*0030*/ 	.byte	0x04, 0x11
        /*0032*/ 	.short	(.L_27 - .L_26)
	.align		4
.L_26:
        /*0034*/ 	.word	index@(_ZN7cutlass13device_kernelINS_4gemm6kernel13GemmUniversalIN4cute5tupleIJiiiiEEENS1_10collective13CollectiveMmaINS1_35MainloopSm100TmaUmmaWarpSpecializedILi16ELi2ELi4ENS5_IJNS4_1CILi2EEESB_NSA_ILi1EEEEEEEENS5_IJNSA_ILi256EEENSA_ILi128EEENSA_ILi64EEEEEENS_12float_e5m2_tENS5_IJlSC_lEEESJ_SK_NS4_8TiledMMAINS4_8MMA_AtomIJNS4_10MMA_TraitsINS4_25SM100_MMA_F8F6F4_2x1SM_SSEJSJ_SJ_fSF_SG_NS4_17integral_constantINS4_4UMMA5MajorELSR_0EEESS_NSP_INSQ_7ScaleInELST_0EEESU_EEEEEENS4_6LayoutINS5_IJSC_SC_SC_EEENS5_IJNSA_ILi0EEESZ_SZ_EEEEENS5_IJNS4_10UnderscoreES12_S12_EEEEENS4_28SM100_TMA_2SM_LOAD_MULTICASTENS4_14ComposedLayoutINS4_7SwizzleILi2ELi4ELi3EEENS4_18smem_ptr_flag_bitsILi8EEENSX_INS5_IJNSA_ILi8EEESH_EEENS5_IJSH_SC_EEEEEEEvNS4_8identityENS4_18SM100_TMA_2SM_LOADES1F_vS1G_EENS_8epilogue10collective18CollectiveEpilogueINS1J_23Sm100TmaWarpSpecializedILi2ELi2ELi64ELb0ELb0EEEJNS5_IJSG_SG_SH_EEENS5_IJNSX_ISG_SC_EENSX_ISH_SC_EEEEESJ_SK_SJ_SK_NS1J_6fusion15FusionCallbacksIS1N_NS1S_17LinearCombinationISJ_fSJ_fLNS_15FloatRoundStyleE2EEES1O_S1R_JEEENS4_5SM1004TMEM4LOAD26SM100_TMEM_LOAD_32dp32b64xENS4_13SM90_TMA_LOADES1F_NS4_39AutoVectorizingCopyWithAssumedAlignmentILi128EEENS4_14SM90_TMA_STOREES1F_S24_S24_EEEvvEEEEvNT_6ParamsE)
        /*0038*/ 	.word	0x00000000


	//----- nvinfo : EIATTR_MIN_STACK_SIZE
	.align		4
.L_27:
        /*003c*/ 	.byte	0x04, 0x12
        /*003e*/ 	.short	(.L_29 - .L_28)
	.align		4
.L_28:
        /*0040*/ 	.word	index@(_ZN7cutlass13device_kernelINS_4gemm6kernel13GemmUniversalIN4cute5tupleIJiiiiEEENS1_10collective13CollectiveMmaINS1_35MainloopSm100TmaUmmaWarpSpecializedILi16ELi2ELi4ENS5_IJNS4_1CILi2EEESB_NSA_ILi1EEEEEEEENS5_IJNSA_ILi256EEENSA_ILi128EEENSA_ILi64EEEEEENS_12float_e5m2_tENS5_IJlSC_lEEESJ_SK_NS4_8TiledMMAINS4_8MMA_AtomIJNS4_10MMA_TraitsINS4_25SM100_MMA_F8F6F4_2x1SM_SSEJSJ_SJ_fSF_SG_NS4_17integral_constantINS4_4UMMA5MajorELSR_0EEESS_NSP_INSQ_7ScaleInELST_0EEESU_EEEEEENS4_6LayoutINS5_IJSC_SC_SC_EEENS5_IJNSA_ILi0EEESZ_SZ_EEEEENS5_IJNS4_10UnderscoreES12_S12_EEEEENS4_28SM100_TMA_2SM_LOAD_MULTICASTENS4_14ComposedLayoutINS4_7SwizzleILi2ELi4ELi3EEENS4_18smem_ptr_flag_bitsILi8EEENSX_INS5_IJNSA_ILi8EEESH_EEENS5_IJSH_SC_EEEEEEEvNS4_8identityENS4_18SM100_TMA_2SM_LOADES1F_vS1G_EENS_8epilogue10collective18CollectiveEpilogueINS1J_23Sm100TmaWarpSpecializedILi2ELi2ELi64ELb0ELb0EEEJNS5_IJSG_SG_SH_EEENS5_IJNSX_ISG_SC_EENSX_ISH_SC_EEEEESJ_SK_SJ_SK_NS1J_6fusion15FusionCallbacksIS1N_NS1S_17LinearCombinationISJ_fSJ_fLNS_15FloatRoundStyleE2EEES1O_S1R_JEEENS4_5SM1004TMEM4LOAD26SM100_TMEM_LOAD_32dp32b64xENS4_13SM90_TMA_LOADES1F_NS4_39AutoVectorizingCopyWithAssumedAlignmentILi128EEENS4_14SM90_TMA_STOREES1F_S24_S24_EEEvvEEEEvNT_6ParamsE)
        /*0044*/ 	.word	0x00000000
.L_29:


//--------------------- .nv.compat                --------------------------
	.section	.nv.compat,"",@"SHT_CUDA_COMPAT_INFO"
	.align	4
        /*0000*/ 	.byte	0x02, 0x09, 0x01, 0x00, 0x02, 0x02, 0x02, 0x00, 0x02, 0x05, 0x05, 0x00, 0x03, 0x07, 0x01, 0x01
        /*0010*/ 	.byte	0x02, 0x03, 0x01, 0x00, 0x02, 0x06, 0x01, 0x00, 0x04, 0x0b, 0x08, 0x00, 0x09, 0x00, 0x00, 0x00
        /*0020*/ 	.byte	0x00, 0x00, 0x00, 0x00


//--------------------- .nv.info._ZN7cutlass13device_kernelINS_4gemm6kernel13GemmUniversalIN4cute5tupleIJiiiiEEENS1_10collective13CollectiveMmaINS1_35MainloopSm100TmaUmmaWarpSpecializedILi16ELi2ELi4ENS5_IJNS4_1CILi2EEESB_NSA_ILi1EEEEEEEENS5_IJNSA_ILi256EEENSA_ILi128EEENSA_ILi64EEEEEENS_12float_e5m2_tENS5_IJlSC_lEEESJ_SK_NS4_8TiledMMAINS4_8MMA_AtomIJNS4_10MMA_TraitsINS4_25SM100_MMA_F8F6F4_2x1SM_SSEJSJ_SJ_fSF_SG_NS4_17integral_constantINS4_4UMMA5MajorELSR_0EEESS_NSP_INSQ_7ScaleInELST_0EEESU_EEEEEENS4_6LayoutINS5_IJSC_SC_SC_EEENS5_IJNSA_ILi0EEESZ_SZ_EEEEENS5_IJNS4_10UnderscoreES12_S12_EEEEENS4_28SM100_TMA_2SM_LOAD_MULTICASTENS4_14ComposedLayoutINS4_7SwizzleILi2ELi4ELi3EEENS4_18smem_ptr_flag_bitsILi8EEENSX_INS5_IJNSA_ILi8EEESH_EEENS5_IJSH_SC_EEEEEEEvNS4_8identityENS4_18SM100_TMA_2SM_LOADES1F_vS1G_EENS_8epilogue10collective18CollectiveEpilogueINS1J_23Sm100TmaWarpSpecializedILi2ELi2ELi64ELb0ELb0EEEJNS5_IJSG_SG_SH_EEENS5_IJNSX_ISG_SC_EENSX_ISH_SC_EEEEESJ_SK_SJ_SK_NS1J_6fusion15FusionCallbacksIS1N_NS1S_17LinearCombinationISJ_fSJ_fLNS_15FloatRoundStyleE2EEES1O_S1R_JEEENS4_5SM1004TMEM4LOAD26SM100_TMEM_LOAD_32dp32b64xENS4_13SM90_TMA_LOADES1F_NS4_39AutoVectorizingCopyWithAssumedAlignmentILi128EEENS4_14SM90_TMA_STOREES1F_S24_S24_EEEvvEEEEvNT_6ParamsE --------------------------
	.section	.nv.info._ZN7cutlass13device_kernelINS_4gemm6kernel13GemmUniversalIN4cute5tupleIJiiiiEEENS1_10collective13CollectiveMmaINS1_35MainloopSm100TmaUmmaWarpSpecializedILi16ELi2ELi4ENS5_IJNS4_1CILi2EEESB_NSA_ILi1EEEEEEEENS5_IJNSA_ILi256EEENSA_ILi128EEENSA_ILi64EEEEEENS_12float_e5m2_tENS5_IJlSC_lEEESJ_SK_NS4_8TiledMMAINS4_8MMA_AtomIJNS4_10MMA_TraitsINS4_25SM100_MMA_F8F6F4_2x1SM_SSEJSJ_SJ_fSF_SG_NS4_17integral_constantINS4_4UMMA5MajorELSR_0EEESS_NSP_INSQ_7ScaleInELST_0EEESU_EEEEEENS4_6LayoutINS5_IJSC_SC_SC_EEENS5_IJNSA_ILi0EEESZ_SZ_EEEEENS5_IJNS4_10UnderscoreES12_S12_EEEEENS4_28SM100_TMA_2SM_LOAD_MULTICASTENS4_14ComposedLayoutINS4_7SwizzleILi2ELi4ELi3EEENS4_18smem_ptr_flag_bitsILi8EEENSX_INS5_IJNSA_ILi8EEESH_EEENS5_IJSH_SC_EEEEEEEvNS4_8identityENS4_18SM100_TMA_2SM_LOADES1F_vS1G_EENS_8epilogue10collective18CollectiveEpilogueINS1J_23Sm100TmaWarpSpecializedILi2ELi2ELi64ELb0ELb0EEEJNS5_IJSG_SG_SH_EEENS5_IJNSX_ISG_SC_EENSX_ISH_SC_EEEEESJ_SK_SJ_SK_NS1J_6fusion15FusionCallbacksIS1N_NS1S_17LinearCombinationISJ_fSJ_fLNS_15FloatRoundStyleE2EEES1O_S1R_JEEENS4_5SM1004TMEM4LOAD26SM100_TMEM_LOAD_32dp32b64xENS4_13SM90_TMA_LOADES1F_NS4_39AutoVectorizingCopyWithAssumedAlignmentILi128EEENS4_14SM90_TMA_STOREES1F_S24_S24_EEEvvEEEEvNT_6ParamsE,"",@"SHT_CUDA_INFO"
	.sectionflags	@""
	.align	4


	//----- nvinfo : EIATTR_CUDA_API_VERSION
	.align		4
        /*0000*/ 	.byte	0x04, 0x37
        /*0002*/ 	.short	(.L_31 - .L_30)
.L_30:
        /*0004*/ 	.word	0x00000082


	//----- nvinfo : EIATTR_KPARAM_INFO
	.align		4
.L_31:
        /*0008*/ 	.byte	0x04, 0x17
        /*000a*/ 	.short	(.L_33 - .L_32)
.L_32:
        /*000c*/ 	.word	0x00000000
        /*0010*/ 	.short	0x0000
        /*0012*/ 	.short	0x0000
        /*0014*/ 	.byte	0x00, 0xf0, 0x01, 0x20


	//----- nvinfo : EIATTR_AT_ENTRY_FRAGMENTS
	.align		4
.L_33:
        /*0018*/ 	.byte	0x04, 0x4f
        /*001a*/ 	.short	(.L_35 - .L_34)


	//   ....[0]....
.L_34:
        /*001c*/ 	.word	0x00000007


	//----- nvinfo : EIATTR_RESERVED_SMEM_USED
	.align		4
.L_35:
        /*0020*/ 	.byte	0x01, 0x41
	.zero		2


	//----- nvinfo : EIATTR_SPARSE_MMA_MASK
	.align		4
        /*0024*/ 	.byte	0x03, 0x50
        /*0026*/ 	.short	0x0000


	//----- nvinfo : EIATTR_TCGEN05_2CTA_USED
	.align		4
        /*0028*/ 	.byte	0x01, 0x52
	.zero		2


	//----- nvinfo : EIATTR_MAXREG_COUNT
	.align		4
        /*002c*/ 	.byte	0x03, 0x1b
        /*002e*/ 	.short	0x00ff


	//----- nvinfo : EIATTR_NUM_BARRIERS
	.align		4
        /*0030*/ 	.byte	0x02, 0x4c
        /*0032*/ 	.byte	0x07
	.zero		1


	//----- nvinfo : EIATTR_EXTERNS
	.align		4
        /*0034*/ 	.byte	0x04, 0x0f
        /*0036*/ 	.short	(.L_37 - .L_36)


	//   ....[0]....
	.align		4
.L_36:
        /*0038*/ 	.word	index@(__assertfail)


	//----- nvinfo : EIATTR_MERCURY_ISA_VERSION
	.align		4
.L_37:
        /*003c*/ 	.byte	0x03, 0x5f
        /*003e*/ 	.short	0x0101


	//----- nvinfo : EIATTR_INT_WARP_WIDE_INSTR_OFFSETS
	.align		4
        /*0040*/ 	.byte	0x04, 0x31
        /*0042*/ 	.short	(.L_39 - .L_38)


	//   ....[0]....
.L_38:
        /*0044*/ 	.word	0x00000ee0


	//   ....[1]....
        /*0048*/ 	.word	0x00000f80


	//   ....[2]....
        /*004c*/ 	.word	0x000049b0


	//   ....[3]....
        /*0050*/ 	.word	0x000049d0


	//   ....[4]....
        /*0054*/ 	.word	0x00004a00


	//   ....[5]....
        /*0058*/ 	.word	0x00005530


	//   ....[6]....
        /*005c*/ 	.word	0x000055a0


	//   ....[7]....
        /*0060*/ 	.word	0x00005670


	//   ....[8]....
        /*0064*/ 	.word	0x00005720


	//----- nvinfo : EIATTR_COOP_GROUP_MASK_REGIDS
	.align		4
.L_39:
        /*0068*/ 	.byte	0x04, 0x29
        /*006a*/ 	.short	(.L_41 - .L_40)


	//   ....[0]....
.L_40:
        /*006c*/ 	.word	0xffffffff


	//   ....[1]....
        /*0070*/ 	.word	0xffffffff


	//   ....[2]....
        /*0074*/ 	.word	0xffffffff


	//   ....[3]....
        /*0078*/ 	.word	0xffffffff


	//   ....[4]....
        /*007c*/ 	.word	0xffffffff


	//   ....[5]....
        /*0080*/ 	.word	0xffffffff


	//   ....[6]....
        /*0084*/ 	.word	0xffffffff


	//   ....[7]....
        /*0088*/ 	.word	0xffffffff


	//   ....[8]....
        /*008c*/ 	.word	0xffffffff


	//   ....[9]....
        /*0090*/ 	.word	0xffffffff


	//   ....[10]....
        /*0094*/ 	.word	0xffffffff


	//   ....[11]....
        /*0098*/ 	.word	0xffffffff


	//   ....[12]....
        /*009c*/ 	.word	0xffffffff


	//   ....[13]....
        /*00a0*/ 	.word	0xffffffff


	//----- nvinfo : EIATTR_COOP_GROUP_INSTR_OFFSETS
	.align		4
.L_41:
        /*00a4*/ 	.byte	0x04, 0x28
        /*00a6*/ 	.short	(.L_43 - .L_42)


	//   ....[0]....
.L_42:
        /*00a8*/ 	.word	0x000000b0


	//   ....[1]....
        /*00ac*/ 	.word	0x00000520


	//   ....[2]....
        /*00b0*/ 	.word	0x00000890


	//   ....[3]....
        /*00b4*/ 	.word	0x000009e0


	//   ....[4]....
        /*00b8*/ 	.word	0x00000ad0


	//   ....[5]....
        /*00bc*/ 	.word	0x00000c30


	//   ....[6]....
        /*00c0*/ 	.word	0x00000dc0


	//   ....[7]....
        /*00c4*/ 	.word	0x00001000


	//   ....[8]....
        /*00c8*/ 	.word	0x00002310


	//   ....[9]....
        /*00cc*/ 	.word	0x00003870


	//   ....[10]....
        /*00d0*/ 	.word	0x00003d40


	//   ....[11]....
        /*00d4*/ 	.word	0x00003d70


	//   ....[12]....
        /*00d8*/ 	.word	0x000048b0


	//   ....[13]....
        /*00dc*/ 	.word	0x00004ac0


	//----- nvinfo : EIATTR_VRC_CTA_INIT_COUNT
	.align		4
.L_43:
        /*00e0*/ 	.byte	0x02, 0x4a
        /*00e2*/ 	.byte	0x80
	.zero		1


	//----- nvinfo : EIATTR_SYSCALL_OFFSETS
	.align		4
        /*00e4*/ 	.byte	0x04, 0x46
        /*00e6*/ 	.short	(.L_45 - .L_44)


	//   ....[0]....
.L_44:
        /*00e8*/ 	.word	0x00006310


	//   ....[1]....
        /*00ec*/ 	.word	0x00006450


	//   ....[2]....
        /*00f0*/ 	.word	0x00006ce0


	//   ....[3]....
        /*00f4*/ 	.word	0x000082f0


	//----- nvinfo : EIATTR_MBARRIER_INSTR_OFFSETS
	.align		4
.L_45:
        /*00f8*/ 	.byte	0x04, 0x39
        /*00fa*/ 	.short	(.L_47 - .L_46)


	//   ....[0]....
.L_46:
        /*00fc*/ 	.word	0x00000670
        /*0100*/ 	.word	0x000000ff
        /*0104*/ 	.word	0x00000000
        /*0108*/ 	.short	0x0100
        /*010a*/ 	.byte	0x04
	.zero		1


	//   ....[1]....
        /*010c*/ 	.word	0x00000680
        /*0110*/ 	.word	0x000000ff
        /*0114*/ 	.word	0x00000080
        /*0118*/ 	.short	0x0100
        /*011a*/ 	.byte	0x04
	.zero		1


	//   ....[2]....
        /*011c*/ 	.word	0x00000690
        /*0120*/ 	.word	0x000000ff
        /*0124*/ 	.word	0x00000008
        /*0128*/ 	.short	0x0100
        /*012a*/ 	.byte	0x04
	.zero		1


	//   ....[3]....
        /*012c*/ 	.word	0x000006a0
        /*0130*/ 	.word	0x000000ff
        /*0134*/ 	.word	0x00000088
        /*0138*/ 	.short	0x0100
        /*013a*/ 	.byte	0x04
	.zero		1


	//   ....[4]....
        /*013c*/ 	.word	0x000006b0
        /*0140*/ 	.word	0x000000ff
        /*0144*/ 	.word	0x00000010
        /*0148*/ 	.short	0x0100
        /*014a*/ 	.byte	0x04
	.zero		1


	//   ....[5]....
        /*014c*/ 	.word	0x000006c0
        /*0150*/ 	.word	0x000000ff
        /*0154*/ 	.word	0x00000090
        /*0158*/ 	.short	0x0100
        /*015a*/ 	.byte	0x04
	.zero		1


	//   ....[6]....
        /*015c*/ 	.word	0x000006d0
        /*0160*/ 	.word	0x000000ff
        /*0164*/ 	.word	0x00000018
        /*0168*/ 	.short	0x0100
        /*016a*/ 	.byte	0x04
	.zero		1


	//   ....[7]....
        /*016c*/ 	.word	0x000006e0
        /*0170*/ 	.word	0x000000ff
        /*0174*/ 	.word	0x00000098
        /*0178*/ 	.short	0x0100
        /*017a*/ 	.byte	0x04
	.zero		1


	//   ....[8]....
        /*017c*/ 	.word	0x000006f0
        /*0180*/ 	.word	0x000000ff
        /*0184*/ 	.word	0x00000020
        /*0188*/ 	.short	0x0100
        /*018a*/ 	.byte	0x04
	.zero		1


	//   ....[9]....
        /*018c*/ 	.word	0x00000700
        /*0190*/ 	.word	0x000000ff
        /*0194*/ 	.word	0x000000a0
        /*0198*/ 	.short	0x0100
        /*019a*/ 	.byte	0x04
	.zero		1


	//   ....[10]....
        /*019c*/ 	.word	0x00000710
        /*01a0*/ 	.word	0x000000ff
        /*01a4*/ 	.word	0x00000028
        /*01a8*/ 	.short	0x0100
        /*01aa*/ 	.byte	0x04
	.zero		1


	//   ....[11]....
        /*01ac*/ 	.word	0x00000720
        /*01b0*/ 	.word	0x000000ff
        /*01b4*/ 	.word	0x000000a8
        /*01b8*/ 	.short	0x0100
        /*01ba*/ 	.byte	0x04
	.zero		1


	//   ....[12]....
        /*01bc*/ 	.word	0x00000730
        /*01c0*/ 	.word	0x000000ff
        /*01c4*/ 	.word	0x00000030
        /*01c8*/ 	.short	0x0100
        /*01ca*/ 	.byte	0x04
	.zero		1


	//   ....[13]....
        /*01cc*/ 	.word	0x00000740
        /*01d0*/ 	.word	0x000000ff
        /*01d4*/ 	.word	0x000000b0
        /*01d8*/ 	.short	0x0100
        /*01da*/ 	.byte	0x04
	.zero		1


	//   ....[14]....
        /*01dc*/ 	.word	0x00000750
        /*01e0*/ 	.word	0x000000ff
        /*01e4*/ 	.word	0x00000038
        /*01e8*/ 	.short	0x0100
        /*01ea*/ 	.byte	0x04
	.zero		1


	//   ....[15]....
        /*01ec*/ 	.word	0x00000760
        /*01f0*/ 	.word	0x000000ff
        /*01f4*/ 	.word	0x000000b8
        /*01f8*/ 	.short	0x0100
        /*01fa*/ 	.byte	0x04
	.zero		1


	//   ....[16]....
        /*01fc*/ 	.word	0x00000770
        /*0200*/ 	.word	0x000000ff
        /*0204*/ 	.word	0x00000040
        /*0208*/ 	.short	0x0100
        /*020a*/ 	.byte	0x04
	.zero		1


	//   ....[17]....
        /*020c*/ 	.word	0x00000780
        /*0210*/ 	.word	0x000000ff
        /*0214*/ 	.word	0x000000c0
        /*0218*/ 	.short	0x0100
        /*021a*/ 	.byte	0x04
	.zero		1


	//   ....[18]....
        /*021c*/ 	.word	0x00000790
        /*0220*/ 	.word	0x000000ff
        /*0224*/ 	.word	0x00000048
        /*0228*/ 	.short	0x0100
        /*022a*/ 	.byte	0x04
	.zero		1


	//   ....[19]....
        /*022c*/ 	.word	0x000007a0
        /*0230*/ 	.word	0x000000ff
        /*0234*/ 	.word	0x000000c8
        /*0238*/ 	.short	0x0100
        /*023a*/ 	.byte	0x04
	.zero		1


	//   ....[20]....
        /*023c*/ 	.word	0x000007b0
        /*0240*/ 	.word	0x000000ff
        /*0244*/ 	.word	0x00000050
        /*0248*/ 	.short	0x0100
        /*024a*/ 	.byte	0x04
	.zero		1


	//   ....[21]....
        /*024c*/ 	.word	0x000007c0
        /*0250*/ 	.word	0x000000ff
        /*0254*/ 	.word	0x000000d0
        /*0258*/ 	.short	0x0100
        /*025a*/ 	.byte	0x04
	.zero		1


	//   ....[22]....
        /*025c*/ 	.word	0x000007d0
        /*0260*/ 	.word	0x000000ff
        /*0264*/ 	.word	0x00000058
        /*0268*/ 	.short	0x0100
        /*026a*/ 	.byte	0x04
	.zero		1


	//   ....[23]....
        /*026c*/ 	.word	0x000007e0
        /*0270*/ 	.word	0x000000ff
        /*0274*/ 	.word	0x000000d8
        /*0278*/ 	.short	0x0100
        /*027a*/ 	.byte	0x04
	.zero		1


	//   ....[24]....
        /*027c*/ 	.word	0x000007f0
        /*0280*/ 	.word	0x000000ff
        /*0284*/ 	.word	0x00000060
        /*0288*/ 	.short	0x0100
        /*028a*/ 	.byte	0x04
	.zero		1


	//   ....[25]....
        /*028c*/ 	.word	0x00000800
        /*0290*/ 	.word	0x000000ff
        /*0294*/ 	.word	0x000000e0
        /*0298*/ 	.short	0x0100
        /*029a*/ 	.byte	0x04
	.zero		1


	//   ....[26]....
        /*029c*/ 	.word	0x00000810
        /*02a0*/ 	.word	0x000000ff
        /*02a4*/ 	.word	0x00000068
        /*02a8*/ 	.short	0x0100
        /*02aa*/ 	.byte	0x04
	.zero		1


	//   ....[27]....
        /*02ac*/ 	.word	0x00000820
        /*02b0*/ 	.word	0x000000ff
        /*02b4*/ 	.word	0x000000e8
        /*02b8*/ 	.short	0x0100
        /*02ba*/ 	.byte	0x04
	.zero		1


	//   ....[28]....
        /*02bc*/ 	.word	0x00000830
        /*02c0*/ 	.word	0x000000ff
        /*02c4*/ 	.word	0x00000070
        /*02c8*/ 	.short	0x0100
        /*02ca*/ 	.byte	0x04
	.zero		1


	//   ....[29]....
        /*02cc*/ 	.word	0x00000840
        /*02d0*/ 	.word	0x000000ff
        /*02d4*/ 	.word	0x000000f0
        /*02d8*/ 	.short	0x0100
        /*02da*/ 	.byte	0x04
	.zero		1


	//   ....[30]....
        /*02dc*/ 	.word	0x00000850
        /*02e0*/ 	.word	0x000000ff
        /*02e4*/ 	.word	0x00000078
        /*02e8*/ 	.short	0x0100
        /*02ea*/ 	.byte	0x04
	.zero		1


	//   ....[31]....
        /*02ec*/ 	.word	0x00000860
        /*02f0*/ 	.word	0x000000ff
        /*02f4*/ 	.word	0x000000f8
        /*02f8*/ 	.short	0x0100
        /*02fa*/ 	.byte	0x04
	.zero		1


	//   ....[32]....
        /*02fc*/ 	.word	0x00000990
        /*0300*/ 	.word	0x000000ff
        /*0304*/ 	.word	0x00000100
        /*0308*/ 	.short	0x0100
        /*030a*/ 	.byte	0x04
	.zero		1


	//   ....[33]....
        /*030c*/ 	.word	0x000009a0
        /*0310*/ 	.word	0x000000ff
        /*0314*/ 	.word	0x00000110
        /*0318*/ 	.short	0x0100
        /*031a*/ 	.byte	0x04
	.zero		1


	//   ....[34]....
        /*031c*/ 	.word	0x000009b0
        /*0320*/ 	.word	0x000000ff
        /*0324*/ 	.word	0x00000108
        /*0328*/ 	.short	0x0100
        /*032a*/ 	.byte	0x04
	.zero		1


	//   ....[35]....
        /*032c*/ 	.word	0x000009c0
        /*0330*/ 	.word	0x000000ff
        /*0334*/ 	.word	0x00000118
        /*0338*/ 	.short	0x0100
        /*033a*/ 	.byte	0x04
	.zero		1


	//   ....[36]....
        /*033c*/ 	.word	0x00000aa0
        /*0340*/ 	.word	0x000000ff
        /*0344*/ 	.word	0x00000120
        /*0348*/ 	.short	0x0100
        /*034a*/ 	.byte	0x06
	.zero		1


	//   ....[37]....
        /*034c*/ 	.word	0x00000ab0
        /*0350*/ 	.word	0x000000ff
        /*0354*/ 	.word	0x00000128
        /*0358*/ 	.short	0x0100
        /*035a*/ 	.byte	0x06
	.zero		1


	//   ....[38]....
        /*035c*/ 	.word	0x00000be0
        /*0360*/ 	.word	0x000000ff
        /*0364*/ 	.word	0x00000130
        /*0368*/ 	.short	0x0100
        /*036a*/ 	.byte	0x06
	.zero		1


	//   ....[39]....
        /*036c*/ 	.word	0x00000bf0
        /*0370*/ 	.word	0x000000ff
        /*0374*/ 	.word	0x00000140
        /*0378*/ 	.short	0x0100
        /*037a*/ 	.byte	0x06
	.zero		1


	//   ....[40]....
        /*037c*/ 	.word	0x00000c00
        /*0380*/ 	.word	0x000000ff
        /*0384*/ 	.word	0x00000138
        /*0388*/ 	.short	0x0100
        /*038a*/ 	.byte	0x06
	.zero		1


	//   ....[41]....
        /*038c*/ 	.word	0x00000c10
        /*0390*/ 	.word	0x000000ff
        /*0394*/ 	.word	0x00000148
        /*0398*/ 	.short	0x0100
        /*039a*/ 	.byte	0x06
	.zero		1


	//   ....[42]....
        /*039c*/ 	.word	0x00000d30
        /*03a0*/ 	.word	0x000000ff
        /*03a4*/ 	.word	0x00000150
        /*03a8*/ 	.short	0x0100
        /*03aa*/ 	.byte	0x04
	.zero		1


	//   ....[43]....
        /*03ac*/ 	.word	0x00000d40
        /*03b0*/ 	.word	0x000000ff
        /*03b4*/ 	.word	0x00000170
        /*03b8*/ 	.short	0x0100
        /*03ba*/ 	.byte	0x04
	.zero		1


	//   ....[44]....
        /*03bc*/ 	.word	0x00000d50
        /*03c0*/ 	.word	0x000000ff
        /*03c4*/ 	.word	0x00000158
        /*03c8*/ 	.short	0x0100
        /*03ca*/ 	.byte	0x04
	.zero		1


	//   ....[45]....
        /*03cc*/ 	.word	0x00000d60
        /*03d0*/ 	.word	0x000000ff
        /*03d4*/ 	.word	0x00000178
        /*03d8*/ 	.short	0x0100
        /*03da*/ 	.byte	0x04
	.zero		1


	//   ....[46]....
        /*03dc*/ 	.word	0x00000d70
        /*03e0*/ 	.word	0x000000ff
        /*03e4*/ 	.word	0x00000160
        /*03e8*/ 	.short	0x0100
        /*03ea*/ 	.byte	0x04
	.zero		1


	//   ....[47]....
        /*03ec*/ 	.word	0x00000d80
        /*03f0*/ 	.word	0x000000ff
        /*03f4*/ 	.word	0x00000180
        /*03f8*/ 	.short	0x0100
        /*03fa*/ 	.byte	0x04
	.zero		1


	//   ....[48]....
        /*03fc*/ 	.word	0x00000d90
        /*0400*/ 	.word	0x000000ff
        /*0404*/ 	.word	0x00000168
        /*0408*/ 	.short	0x0100
        /*040a*/ 	.byte	0x04
	.zero		1


	//   ....[49]....
        /*040c*/ 	.word	0x00000da0
        /*0410*/ 	.word	0x000000ff
        /*0414*/ 	.word	0x00000188
        /*0418*/ 	.short	0x0100
        /*041a*/ 	.byte	0x04
	.zero		1


	//   ....[50]....
        /*041c*/ 	.word	0x00000e90
        /*0420*/ 	.word	0x000000ff
        /*0424*/ 	.word	0x00000190
        /*0428*/ 	.short	0x0100
        /*042a*/ 	.byte	0x04
	.zero		1


	//   ....[51]....
        /*042c*/ 	.word	0x00000ea0
        /*0430*/ 	.word	0x000000ff
        /*0434*/ 	.word	0x000001a0
        /*0438*/ 	.short	0x0100
        /*043a*/ 	.byte	0x04
	.zero		1


	//   ....[52]....
        /*043c*/ 	.word	0x00000eb0
        /*0440*/ 	.word	0x000000ff
        /*0444*/ 	.word	0x00000198
        /*0448*/ 	.short	0x0100
        /*044a*/ 	.byte	0x04
	.zero		1


	//   ....[53]....
        /*044c*/ 	.word	0x00000ec0
        /*0450*/ 	.word	0x000000ff
        /*0454*/ 	.word	0x000001a8
        /*0458*/ 	.short	0x0100
        /*045a*/ 	.byte	0x04
	.zero		1


	//   ....[54]....
        /*045c*/ 	.word	0x00000fc0
        /*0460*/ 	.word	0x000000ff
        /*0464*/ 	.word	0x000001b0
        /*0468*/ 	.short	0x0100
        /*046a*/ 	.byte	0x06
	.zero		1


	//   ....[55]....
        /*046c*/ 	.word	0x00001b60
        /*0470*/ 	.word	0x00000000
        /*0474*/ 	.word	0x000001a0
        /*0478*/ 	.short	0x010a
        /*047a*/ 	.byte	0xff
	.zero		1


	//   ....[56]....
        /*047c*/ 	.word	0x00001b80
        /*0480*/ 	.word	0x00000000
        /*0484*/ 	.word	0x00000190
        /*0488*/ 	.short	0x0101
        /*048a*/ 	.byte	0xff
	.zero		1


	//   ....[57]....
        /*048c*/ 	.word	0x00001c30
        /*0490*/ 	.word	0x000000ff
        /*0494*/ 	.word	0x00000080
        /*0498*/ 	.short	0x010a
        /*049a*/ 	.byte	0x04
	.zero		1


	//   ....[58]....
        /*049c*/ 	.word	0x00001d00
        /*04a0*/ 	.word	0x000000ff
        /*04a4*/ 	.word	0x00000080
        /*04a8*/ 	.short	0x010a
        /*04aa*/ 	.byte	0x21
	.zero		1


	//   ....[59]....
        /*04ac*/ 	.word	0x00001eb0
        /*04b0*/ 	.word	0x000000ff
        /*04b4*/ 	.word	0x00000080
        /*04b8*/ 	.short	0x010a
        /*04ba*/ 	.byte	0x05
	.zero		1


	//   ....[60]....
        /*04bc*/ 	.word	0x00001fc0
        /*04c0*/ 	.word	0x000000ff
        /*04c4*/ 	.word	0x00000128
        /*04c8*/ 	.short	0x0101
        /*04ca*/ 	.byte	0x0d
	.zero		1


	//   ....[61]....
        /*04cc*/ 	.word	0x00001fe0
        /*04d0*/ 	.word	0x000000ff
        /*04d4*/ 	.word	0x00000080
        /*04d8*/ 	.short	0x010a
        /*04da*/ 	.byte	0x04
	.zero		1


	//   ....[62]....
        /*04dc*/ 	.word	0x00002060
        /*04e0*/ 	.word	0x000000ff
        /*04e4*/ 	.word	0x00000080
        /*04e8*/ 	.short	0x010a
        /*04ea*/ 	.byte	0x11
	.zero		1


	//   ....[63]....
        /*04ec*/ 	.word	0x00002200
        /*04f0*/ 	.word	0x000000ff
        /*04f4*/ 	.word	0x00000080
        /*04f8*/ 	.short	0x010a
        /*04fa*/ 	.byte	0x05
	.zero		1


	//   ....[64]....
        /*04fc*/ 	.word	0x00002340
        /*0500*/ 	.word	0x00000003
        /*0504*/ 	.word	0x00000130
        /*0508*/ 	.short	0x010a
        /*050a*/ 	.byte	0xff
	.zero		1


	//   ....[65]....
        /*050c*/ 	.word	0x00002490
        /*0510*/ 	.word	0x00000000
        /*0514*/ 	.word	0x00000000
        /*0518*/ 	.short	0x0101
        /*051a*/ 	.byte	0xff
	.zero		1


	//   ....[66]....
        /*051c*/ 	.word	0x00002a30
        /*0520*/ 	.word	0x000000ff
        /*0524*/ 	.word	0x00000000
        /*0528*/ 	.short	0x010a
        /*052a*/ 	.byte	0x04
	.zero		1


	//   ....[67]....
        /*052c*/ 	.word	0x00002ac0
        /*0530*/ 	.word	0x000000ff
        /*0534*/ 	.word	0x00000000
        /*0538*/ 	.short	0x010a
        /*053a*/ 	.byte	0x05
	.zero		1


	//   ....[68]....
        /*053c*/ 	.word	0x00002b50
        /*0540*/ 	.word	0x000000ff
        /*0544*/ 	.word	0x00000000
        /*0548*/ 	.short	0x010a
        /*054a*/ 	.byte	0x05
	.zero		1


	//   ....[69]....
        /*054c*/ 	.word	0x00002be0
        /*0550*/ 	.word	0x000000ff
        /*0554*/ 	.word	0x00000000
        /*0558*/ 	.short	0x010a
        /*055a*/ 	.byte	0x05
	.zero		1


	//   ....[70]....
        /*055c*/ 	.word	0x00002c70
        /*0560*/ 	.word	0x000000ff
        /*0564*/ 	.word	0x00000000
        /*0568*/ 	.short	0x010a
        /*056a*/ 	.byte	0x05
	.zero		1


	//   ....[71]....
        /*056c*/ 	.word	0x00002d00
        /*0570*/ 	.word	0x000000ff
        /*0574*/ 	.word	0x00000000
        /*0578*/ 	.short	0x010a
        /*057a*/ 	.byte	0x05
	.zero		1


	//   ....[72]....
        /*057c*/ 	.word	0x00002d90
        /*0580*/ 	.word	0x000000ff
        /*0584*/ 	.word	0x00000000
        /*0588*/ 	.short	0x010a
        /*058a*/ 	.byte	0x05
	.zero		1


	//   ....[73]....
        /*058c*/ 	.word	0x00002e20
        /*0590*/ 	.word	0x000000ff
        /*0594*/ 	.word	0x00000000
        /*0598*/ 	.short	0x010a
        /*059a*/ 	.byte	0x05
	.zero		1


	//   ....[74]....
        /*059c*/ 	.word	0x00002eb0
        /*05a0*/ 	.word	0x000000ff
        /*05a4*/ 	.word	0x00000000
        /*05a8*/ 	.short	0x010a
        /*05aa*/ 	.byte	0x05
	.zero		1


	//   ....[75]....
        /*05ac*/ 	.word	0x00002f40
        /*05b0*/ 	.word	0x000000ff
        /*05b4*/ 	.word	0x00000000
        /*05b8*/ 	.short	0x010a
        /*05ba*/ 	.byte	0x05
	.zero		1


	//   ....[76]....
        /*05bc*/ 	.word	0x00002fd0
        /*05c0*/ 	.word	0x000000ff
        /*05c4*/ 	.word	0x00000000
        /*05c8*/ 	.short	0x010a
        /*05ca*/ 	.byte	0x05
	.zero		1


	//   ....[77]....
        /*05cc*/ 	.word	0x00003060
        /*05d0*/ 	.word	0x000000ff
        /*05d4*/ 	.word	0x00000000
        /*05d8*/ 	.short	0x010a
        /*05da*/ 	.byte	0x05
	.zero		1


	//   ....[78]....
        /*05dc*/ 	.word	0x000030f0
        /*05e0*/ 	.word	0x000000ff
        /*05e4*/ 	.word	0x00000000
        /*05e8*/ 	.short	0x010a
        /*05ea*/ 	.byte	0x05
	.zero		1


	//   ....[79]....
        /*05ec*/ 	.word	0x00003180
        /*05f0*/ 	.word	0x000000ff
        /*05f4*/ 	.word	0x00000000
        /*05f8*/ 	.short	0x010a
        /*05fa*/ 	.byte	0x05
	.zero		1


	//   ....[80]....
        /*05fc*/ 	.word	0x00003210
        /*0600*/ 	.word	0x000000ff
        /*0604*/ 	.word	0x00000000
        /*0608*/ 	.short	0x010a
        /*060a*/ 	.byte	0x05
	.zero		1


	//   ....[81]....
        /*060c*/ 	.word	0x000032b0
        /*0610*/ 	.word	0x00000000
        /*0614*/ 	.word	0x00000000
        /*0618*/ 	.short	0x010a
        /*061a*/ 	.byte	0xff
	.zero		1


	//   ....[82]....
        /*061c*/ 	.word	0x000033d0
        /*0620*/ 	.word	0x00000002
        /*0624*/ 	.word	0x00000190
        /*0628*/ 	.short	0x010a
        /*062a*/ 	.byte	0xff
	.zero		1


	//   ....[83]....
        /*062c*/ 	.word	0x00003430
        /*0630*/ 	.word	0x00000004
        /*0634*/ 	.word	0x00000000
        /*0638*/ 	.short	0x0101
        /*063a*/ 	.byte	0xff
	.zero		1


	//   ....[84]....
        /*063c*/ 	.word	0x00003450
        /*0640*/ 	.word	0x000000ff
        /*0644*/ 	.word	0x00000140
        /*0648*/ 	.short	0x010a
        /*064a*/ 	.byte	0x04
	.zero		1


	//   ....[85]....
        /*064c*/ 	.word	0x00003570
        /*0650*/ 	.word	0x00000002
        /*0654*/ 	.word	0x00000130
        /*0658*/ 	.short	0x010a
        /*065a*/ 	.byte	0xff
	.zero		1


	//   ....[86]....
        /*065c*/ 	.word	0x00003680
        /*0660*/ 	.word	0x00000002
        /*0664*/ 	.word	0x00000000
        /*0668*/ 	.short	0x0101
        /*066a*/ 	.byte	0xff
	.zero		1


	//   ....[87]....
        /*066c*/ 	.word	0x00003710
        /*0670*/ 	.word	0x000000ff
        /*0674*/ 	.word	0x00000140
        /*0678*/ 	.short	0x0106
        /*067a*/ 	.byte	0x04
	.zero		1


	//   ....[88]....
        /*067c*/ 	.word	0x00003730
        /*0680*/ 	.word	0x000000ff
        /*0684*/ 	.word	0x00000140
        /*0688*/ 	.short	0x010a
        /*068a*/ 	.byte	0x04
	.zero		1


	//   ....[89]....
        /*068c*/ 	.word	0x000037c0
        /*0690*/ 	.word	0x000000ff
        /*0694*/ 	.word	0x00000140
        /*0698*/ 	.short	0x0106
        /*069a*/ 	.byte	0x07
	.zero		1


	//   ....[90]....
        /*069c*/ 	.word	0x00003800
        /*06a0*/ 	.word	0x00000000
        /*06a4*/ 	.word	0x00000140
        /*06a8*/ 	.short	0x010a
        /*06aa*/ 	.byte	0xff
	.zero		1


	//   ....[91]....
        /*06ac*/ 	.word	0x00003a40
        /*06b0*/ 	.word	0x000000ff
        /*06b4*/ 	.word	0x00000008
        /*06b8*/ 	.short	0x010a
        /*06ba*/ 	.byte	0x05
	.zero		1


	//   ....[92]....
        /*06bc*/ 	.word	0x00003a60
        /*06c0*/ 	.word	0x000000ff
        /*06c4*/ 	.word	0x00000008
        /*06c8*/ 	.short	0x010a
        /*06ca*/ 	.byte	0x05
	.zero		1


	//   ....[93]....
        /*06cc*/ 	.word	0x00003bf0
        /*06d0*/ 	.word	0x000000ff
        /*06d4*/ 	.word	0x00000008
        /*06d8*/ 	.short	0x010a
        /*06da*/ 	.byte	0x05
	.zero		1


	//   ....[94]....
        /*06dc*/ 	.word	0x00003c10
        /*06e0*/ 	.word	0x000000ff
        /*06e4*/ 	.word	0x00000008
        /*06e8*/ 	.short	0x010a
        /*06ea*/ 	.byte	0x05
	.zero		1


	//   ....[95]....
        /*06ec*/ 	.word	0x00003cd0
        /*06f0*/ 	.word	0x000000ff
        /*06f4*/ 	.word	0x00000000
        /*06f8*/ 	.short	0x0101
        /*06fa*/ 	.byte	0x04
	.zero		1


	//   ....[96]....
        /*06fc*/ 	.word	0x00003fd0
        /*0700*/ 	.word	0x00000000
        /*0704*/ 	.word	0x00000130
        /*0708*/ 	.short	0x010a
        /*070a*/ 	.byte	0xff
	.zero		1


	//   ....[97]....
        /*070c*/ 	.word	0x00004090
        /*0710*/ 	.word	0x00000000
        /*0714*/ 	.word	0x00000000
        /*0718*/ 	.short	0x0101
        /*071a*/ 	.byte	0xff
	.zero		1


	//   ....[98]....
        /*071c*/ 	.word	0x00004150
        /*0720*/ 	.word	0x000000ff
        /*0724*/ 	.word	0x00000000
        /*0728*/ 	.short	0x010a
        /*072a*/ 	.byte	0x04
	.zero		1


	//   ....[99]....
        /*072c*/ 	.word	0x00004160
        /*0730*/ 	.word	0x000000ff
        /*0734*/ 	.word	0x00000170
        /*0738*/ 	.short	0x010a
        /*073a*/ 	.byte	0x17
	.zero		1


	//   ....[100]....
        /*073c*/ 	.word	0x00004210
        /*0740*/ 	.word	0x000000ff
        /*0744*/ 	.word	0x00000000
        /*0748*/ 	.short	0x010a
        /*074a*/ 	.byte	0x05
	.zero		1


	//   ....[101]....
        /*074c*/ 	.word	0x00004350
        /*0750*/ 	.word	0x000000ff
        /*0754*/ 	.word	0x00000000
        /*0758*/ 	.short	0x010a
        /*075a*/ 	.byte	0x04
	.zero		1


	//   ....[102]....
        /*075c*/ 	.word	0x000045a0
        /*0760*/ 	.word	0x000000ff
        /*0764*/ 	.word	0x00000000
        /*0768*/ 	.short	0x010a
        /*076a*/ 	.byte	0x04
	.zero		1


	//   ....[103]....
        /*076c*/ 	.word	0x00004630
        /*0770*/ 	.word	0x000000ff
        /*0774*/ 	.word	0x00000000
        /*0778*/ 	.short	0x010a
        /*077a*/ 	.byte	0x05
	.zero		1


	//   ....[104]....
        /*077c*/ 	.word	0x000046c0
        /*0780*/ 	.word	0x000000ff
        /*0784*/ 	.word	0x00000000
        /*0788*/ 	.short	0x010a
        /*078a*/ 	.byte	0x05
	.zero		1


	//   ....[105]....
        /*078c*/ 	.word	0x00004760
        /*0790*/ 	.word	0x00000000
        /*0794*/ 	.word	0x00000000
        /*0798*/ 	.short	0x010a
        /*079a*/ 	.byte	0xff
	.zero		1


	//   ....[106]....
        /*079c*/ 	.word	0x000047a0
        /*07a0*/ 	.word	0x00000000
        /*07a4*/ 	.word	0x00000000
        /*07a8*/ 	.short	0x010a
        /*07aa*/ 	.byte	0xff
	.zero		1


	//   ....[107]....
        /*07ac*/ 	.word	0x00004810
        /*07b0*/ 	.word	0x000000ff
        /*07b4*/ 	.word	0x00000000
        /*07b8*/ 	.short	0x0101
        /*07ba*/ 	.byte	0x04
	.zero		1


	//   ....[108]....
        /*07bc*/ 	.word	0x00004850
        /*07c0*/ 	.word	0x000000ff
        /*07c4*/ 	.word	0x000001b0
        /*07c8*/ 	.short	0x010a
        /*07ca*/ 	.byte	0x11
	.zero		1


	//   ....[109]....
        /*07cc*/ 	.word	0x000048a0
        /*07d0*/ 	.word	0x000000ff
        /*07d4*/ 	.word	0x00000000
        /*07d8*/ 	.short	0x0101
        /*07da*/ 	.byte	0x04
	.zero		1


	//   ....[110]....
        /*07dc*/ 	.word	0x00004d30
        /*07e0*/ 	.word	0x0000000c
        /*07e4*/ 	.word	0x00000130
        /*07e8*/ 	.short	0x010a
        /*07ea*/ 	.byte	0xff
	.zero		1


	//   ....[111]....
        /*07ec*/ 	.word	0x00004ea0
        /*07f0*/ 	.word	0x00000000
        /*07f4*/ 	.word	0x00000000
        /*07f8*/ 	.short	0x0101
        /*07fa*/ 	.byte	0xff
	.zero		1


	//   ....[112]....
        /*07fc*/ 	.word	0x00005330
        /*0800*/ 	.word	0x000000ff
        /*0804*/ 	.word	0x00000128
        /*0808*/ 	.short	0x010a
        /*080a*/ 	.byte	0x15
	.zero		1


	//   ....[113]....
        /*080c*/ 	.word	0x000054b0
        /*0810*/ 	.word	0x000000ff
        /*0814*/ 	.word	0x00000110
        /*0818*/ 	.short	0x010a
        /*081a*/ 	.byte	0x15
	.zero		1


	//   ....[114]....
        /*081c*/ 	.word	0x00005620
        /*0820*/ 	.word	0x000000ff
        /*0824*/ 	.word	0x00000100
        /*0828*/ 	.short	0x010b
        /*082a*/ 	.byte	0x15
	.zero		1


	//   ....[115]....
        /*082c*/ 	.word	0x00005630
        /*0830*/ 	.word	0x000000ff
        /*0834*/ 	.word	0x00000000
        /*0838*/ 	.short	0x0101
        /*083a*/ 	.byte	0x22
	.zero		1


	//   ....[116]....
        /*083c*/ 	.word	0x00005640
        /*0840*/ 	.word	0x000000ff
        /*0844*/ 	.word	0x00000118
        /*0848*/ 	.short	0x010a
        /*084a*/ 	.byte	0x15
	.zero		1


	//   ....[117]....
        /*084c*/ 	.word	0x00005820
        /*0850*/ 	.word	0x000000ff
        /*0854*/ 	.word	0x00000108
        /*0858*/ 	.short	0x010b
        /*085a*/ 	.byte	0x15
	.zero		1


	//   ....[118]....
        /*085c*/ 	.word	0x00005830
        /*0860*/ 	.word	0x000000ff
        /*0864*/ 	.word	0x00000000
        /*0868*/ 	.short	0x0101
        /*086a*/ 	.byte	0x21
	.zero		1


	//   ....[119]....
        /*086c*/ 	.word	0x00005860
        /*0870*/ 	.word	0x000000ff
        /*0874*/ 	.word	0x00000110
        /*0878*/ 	.short	0x010a
        /*087a*/ 	.byte	0x15
	.zero		1


	//   ....[120]....
        /*087c*/ 	.word	0x000058a0
        /*0880*/ 	.word	0x00000000
        /*0884*/ 	.word	0x00000118
        /*0888*/ 	.short	0x010a
        /*088a*/ 	.byte	0xff
	.zero		1


	//   ....[121]....
        /*088c*/ 	.word	0x00005bb0
        /*0890*/ 	.word	0x00000003
        /*0894*/ 	.word	0x00000130
        /*0898*/ 	.short	0x010a
        /*089a*/ 	.byte	0xff
	.zero		1


	//   ....[122]....
        /*089c*/ 	.word	0x00005d30
        /*08a0*/ 	.word	0x00000000
        /*08a4*/ 	.word	0x00000000
        /*08a8*/ 	.short	0x0101
        /*08aa*/ 	.byte	0xff
	.zero		1


	//   ....[123]....
        /*08ac*/ 	.word	0x00006880
        /*08b0*/ 	.word	0x00000003
        /*08b4*/ 	.word	0x00000100
        /*08b8*/ 	.short	0x010a
        /*08ba*/ 	.byte	0xff
	.zero		1


	//   ....[124]....
        /*08bc*/ 	.word	0x000068c0
        /*08c0*/ 	.word	0x000000a1
        /*08c4*/ 	.word	0x00000150
        /*08c8*/ 	.short	0x010a
        /*08ca*/ 	.byte	0xff
	.zero		1


	//   ....[125]....
        /*08cc*/ 	.word	0x00006a00
        /*08d0*/ 	.word	0x00000003
        /*08d4*/ 	.word	0x00000100
        /*08d8*/ 	.short	0x010a
        /*08da*/ 	.byte	0xff
	.zero		1


	//   ....[126]....
        /*08dc*/ 	.word	0x00006b30
        /*08e0*/ 	.word	0x00000000
        /*08e4*/ 	.word	0x00000000
        /*08e8*/ 	.short	0x0101
        /*08ea*/ 	.byte	0xff
	.zero		1


	//   ....[127]....
        /*08ec*/ 	.word	0x00006bb0
        /*08f0*/ 	.word	0x000000a1
        /*08f4*/ 	.word	0x00000150
        /*08f8*/ 	.short	0x010a
        /*08fa*/ 	.byte	0xff
	.zero		1


	//   ....[128]....
        /*08fc*/ 	.word	0x00007f60
        /*0900*/ 	.word	0x000000c5
        /*0904*/ 	.word	0x00000100
        /*0908*/ 	.short	0x010a
        /*090a*/ 	.byte	0xff
	.zero		1


	//   ....[129]....
        /*090c*/ 	.word	0x00008040
        /*0910*/ 	.word	0x000000c5
        /*0914*/ 	.word	0x00000100
        /*0918*/ 	.short	0x010a
        /*091a*/ 	.byte	0xff
	.zero		1


	//   ....[130]....
        /*091c*/ 	.word	0x00008170
        /*0920*/ 	.word	0x00000000
        /*0924*/ 	.word	0x00000000
        /*0928*/ 	.short	0x0101
        /*092a*/ 	.byte	0xff
	.zero		1


	//   ....[131]....
        /*092c*/ 	.word	0x000085a0
        /*0930*/ 	.word	0x000000a1
        /*0934*/ 	.word	0x00000000
        /*0938*/ 	.short	0x0101
        /*093a*/ 	.byte	0xff
	.zero		1


	//   ....[132]....
        /*093c*/ 	.word	0x00009600
        /*0940*/ 	.word	0x00000000
        /*0944*/ 	.word	0x000001a0
        /*0948*/ 	.short	0x010a
        /*094a*/ 	.byte	0xff
	.zero		1


	//   ....[133]....
        /*094c*/ 	.word	0x00009660
        /*0950*/ 	.word	0x00000000
        /*0954*/ 	.word	0x00000080
        /*0958*/ 	.short	0x010a
        /*095a*/ 	.byte	0xff
	.zero		1


	//   ....[134]....
        /*095c*/ 	.word	0x000096c0
        /*0960*/ 	.word	0x00000000
        /*0964*/ 	.word	0x00000080
        /*0968*/ 	.short	0x010a
        /*096a*/ 	.byte	0xff
	.zero		1


	//   ....[135]....
        /*096c*/ 	.word	0x00009710
        /*0970*/ 	.word	0x00000003
        /*0974*/ 	.word	0x00000130
        /*0978*/ 	.short	0x010a
        /*097a*/ 	.byte	0xff
	.zero		1


	//   ....[136]....
        /*097c*/ 	.word	0x00009770
        /*0980*/ 	.word	0x00000000
        /*0984*/ 	.word	0x00000000
        /*0988*/ 	.short	0x010a
        /*098a*/ 	.byte	0xff
	.zero		1


	//   ....[137]....
        /*098c*/ 	.word	0x000097d0
        /*0990*/ 	.word	0x00000000
        /*0994*/ 	.word	0x00000000
        /*0998*/ 	.short	0x010a
        /*099a*/ 	.byte	0xff
	.zero		1


	//   ....[138]....
        /*099c*/ 	.word	0x00009830
        /*09a0*/ 	.word	0x00000000
        /*09a4*/ 	.word	0x00000000
        /*09a8*/ 	.short	0x010a
        /*09aa*/ 	.byte	0xff
	.zero		1


	//   ....[139]....
        /*09ac*/ 	.word	0x00009890
        /*09b0*/ 	.word	0x00000000
        /*09b4*/ 	.word	0x00000000
        /*09b8*/ 	.short	0x010a
        /*09ba*/ 	.byte	0xff
	.zero		1


	//   ....[140]....
        /*09bc*/ 	.word	0x000098f0
        /*09c0*/ 	.word	0x00000000
        /*09c4*/ 	.word	0x00000000
        /*09c8*/ 	.short	0x010a
        /*09ca*/ 	.byte	0xff
	.zero		1


	//   ....[141]....
        /*09cc*/ 	.word	0x00009950
        /*09d0*/ 	.word	0x00000000
        /*09d4*/ 	.word	0x00000000
        /*09d8*/ 	.short	0x010a
        /*09da*/ 	.byte	0xff
	.zero		1


	//   ....[142]....
        /*09dc*/ 	.word	0x000099b0
        /*09e0*/ 	.word	0x00000000
        /*09e4*/ 	.word	0x00000000
        /*09e8*/ 	.short	0x010a
        /*09ea*/ 	.byte	0xff
	.zero		1


	//   ....[143]....
        /*09ec*/ 	.word	0x00009a10
        /*09f0*/ 	.word	0x00000000
        /*09f4*/ 	.word	0x00000000
        /*09f8*/ 	.short	0x010a
        /*09fa*/ 	.byte	0xff
	.zero		1


	//   ....[144]....
        /*09fc*/ 	.word	0x00009a70
        /*0a00*/ 	.word	0x00000000
        /*0a04*/ 	.word	0x00000000
        /*0a08*/ 	.short	0x010a
        /*0a0a*/ 	.byte	0xff
	.zero		1


	//   ....[145]....
        /*0a0c*/ 	.word	0x00009ad0
        /*0a10*/ 	.word	0x00000000
        /*0a14*/ 	.word	0x00000000
        /*0a18*/ 	.short	0x010a
        /*0a1a*/ 	.byte	0xff
	.zero		1


	//   ....[146]....
        /*0a1c*/ 	.word	0x00009b30
        /*0a20*/ 	.word	0x00000000
        /*0a24*/ 	.word	0x00000000
        /*0a28*/ 	.short	0x010a
        /*0a2a*/ 	.byte	0xff
	.zero		1


	//   ....[147]....
        /*0a2c*/ 	.word	0x00009b90
        /*0a30*/ 	.word	0x00000000
        /*0a34*/ 	.word	0x00000000
        /*0a38*/ 	.short	0x010a
        /*0a3a*/ 	.byte	0xff
	.zero		1


	//   ....[148]....
        /*0a3c*/ 	.word	0x00009bf0
        /*0a40*/ 	.word	0x00000000
        /*0a44*/ 	.word	0x00000000
        /*0a48*/ 	.short	0x010a
        /*0a4a*/ 	.byte	0xff
	.zero		1


	//   ....[149]....
        /*0a4c*/ 	.word	0x00009c50
        /*0a50*/ 	.word	0x00000000
        /*0a54*/ 	.word	0x00000000
        /*0a58*/ 	.short	0x010a
        /*0a5a*/ 	.byte	0xff
	.zero		1


	//   ....[150]....
        /*0a5c*/ 	.word	0x00009cb0
        /*0a60*/ 	.word	0x00000000
        /*0a64*/ 	.word	0x00000000
        /*0a68*/ 	.short	0x010a
        /*0a6a*/ 	.byte	0xff
	.zero		1


	//   ....[151]....
        /*0a6c*/ 	.word	0x00009d00
        /*0a70*/ 	.word	0x00000002
        /*0a74*/ 	.word	0x00000190
        /*0a78*/ 	.short	0x010a
        /*0a7a*/ 	.byte	0xff
	.zero		1


	//   ....[152]....
        /*0a7c*/ 	.word	0x00009d60
        /*0a80*/ 	.word	0x00000002
        /*0a84*/ 	.word	0x00000140
        /*0a88*/ 	.short	0x010a
        /*0a8a*/ 	.byte	0xff
	.zero		1


	//   ....[153]....
        /*0a8c*/ 	.word	0x00009db0
        /*0a90*/ 	.word	0x00000002
        /*0a94*/ 	.word	0x00000130
        /*0a98*/ 	.short	0x010a
        /*0a9a*/ 	.byte	0xff
	.zero		1


	//   ....[154]....
        /*0a9c*/ 	.word	0x00009e10
        /*0aa0*/ 	.word	0x00000000
        /*0aa4*/ 	.word	0x00000140
        /*0aa8*/ 	.short	0x010a
        /*0aaa*/ 	.byte	0xff
	.zero		1


	//   ....[155]....
        /*0aac*/ 	.word	0x00009e70
        /*0ab0*/ 	.word	0x00000000
        /*0ab4*/ 	.word	0x00000008
        /*0ab8*/ 	.short	0x010a
        /*0aba*/ 	.byte	0xff
	.zero		1


	//   ....[156]....
        /*0abc*/ 	.word	0x00009f60
        /*0ac0*/ 	.word	0x00000000
        /*0ac4*/ 	.word	0x00000008
        /*0ac8*/ 	.short	0x010a
        /*0aca*/ 	.byte	0xff
	.zero		1


	//   ....[157]....
        /*0acc*/ 	.word	0x00009fb0
        /*0ad0*/ 	.word	0x00000000
        /*0ad4*/ 	.word	0x00000130
        /*0ad8*/ 	.short	0x010a
        /*0ada*/ 	.byte	0xff
	.zero		1


	//   ....[158]....
        /*0adc*/ 	.word	0x0000a010
        /*0ae0*/ 	.word	0x00000000
        /*0ae4*/ 	.word	0x00000170
        /*0ae8*/ 	.short	0x010a
        /*0aea*/ 	.byte	0xff
	.zero		1


	//   ....[159]....
        /*0aec*/ 	.word	0x0000a070
        /*0af0*/ 	.word	0x00000000
        /*0af4*/ 	.word	0x00000000
        /*0af8*/ 	.short	0x010a
        /*0afa*/ 	.byte	0xff
	.zero		1


	//   ....[160]....
        /*0afc*/ 	.word	0x0000a0d0
        /*0b00*/ 	.word	0x00000000
        /*0b04*/ 	.word	0x00000000
        /*0b08*/ 	.short	0x010a
        /*0b0a*/ 	.byte	0xff
	.zero		1


	//   ....[161]....
        /*0b0c*/ 	.word	0x0000a130
        /*0b10*/ 	.word	0x00000000
        /*0b14*/ 	.word	0x00000000
        /*0b18*/ 	.short	0x010a
        /*0b1a*/ 	.byte	0xff
	.zero		1


	//   ....[162]....
        /*0b1c*/ 	.word	0x0000a190
        /*0b20*/ 	.word	0x00000000
        /*0b24*/ 	.word	0x00000000
        /*0b28*/ 	.short	0x010a
        /*0b2a*/ 	.byte	0xff
	.zero		1


	//   ....[163]....
        /*0b2c*/ 	.word	0x0000a1f0
        /*0b30*/ 	.word	0x00000000
        /*0b34*/ 	.word	0x000001b0
        /*0b38*/ 	.short	0x010a
        /*0b3a*/ 	.byte	0xff
	.zero		1


	//   ....[164]....
        /*0b3c*/ 	.word	0x0000a240
        /*0b40*/ 	.word	0x0000000c
        /*0b44*/ 	.word	0x00000130
        /*0b48*/ 	.short	0x010a
        /*0b4a*/ 	.byte	0xff
	.zero		1


	//   ....[165]....
        /*0b4c*/ 	.word	0x0000a2a0
        /*0b50*/ 	.word	0x00000000
        /*0b54*/ 	.word	0x00000128
        /*0b58*/ 	.short	0x010a
        /*0b5a*/ 	.byte	0xff
	.zero		1


	//   ....[166]....
        /*0b5c*/ 	.word	0x0000a300
        /*0b60*/ 	.word	0x00000000
        /*0b64*/ 	.word	0x00000110
        /*0b68*/ 	.short	0x010a
        /*0b6a*/ 	.byte	0xff
	.zero		1


	//   ....[167]....
        /*0b6c*/ 	.word	0x0000a360
        /*0b70*/ 	.word	0x00000000
        /*0b74*/ 	.word	0x00000118
        /*0b78*/ 	.short	0x010a
        /*0b7a*/ 	.byte	0xff
	.zero		1


	//   ....[168]....
        /*0b7c*/ 	.word	0x0000a3c0
        /*0b80*/ 	.word	0x00000000
        /*0b84*/ 	.word	0x00000110
        /*0b88*/ 	.short	0x010a
        /*0b8a*/ 	.byte	0xff
	.zero		1


	//   ....[169]....
        /*0b8c*/ 	.word	0x0000a410
        /*0b90*/ 	.word	0x00000003
        /*0b94*/ 	.word	0x00000130
        /*0b98*/ 	.short	0x010a
        /*0b9a*/ 	.byte	0xff
	.zero		1


	//   ....[170]....
        /*0b9c*/ 	.word	0x0000a460
        /*0ba0*/ 	.word	0x00000003
        /*0ba4*/ 	.word	0x00000100
        /*0ba8*/ 	.short	0x010a
        /*0baa*/ 	.byte	0xff
	.zero		1


	//   ....[171]....
        /*0bac*/ 	.word	0x0000a4b0
        /*0bb0*/ 	.word	0x000000a1
        /*0bb4*/ 	.word	0x00000150
        /*0bb8*/ 	.short	0x010a
        /*0bba*/ 	.byte	0xff
	.zero		1


	//   ....[172]....
        /*0bbc*/ 	.word	0x0000a500
        /*0bc0*/ 	.word	0x000000c5
        /*0bc4*/ 	.word	0x00000100
        /*0bc8*/ 	.short	0x010a
        /*0bca*/ 	.byte	0xff
	.zero		1


	//----- nvinfo : EIATTR_NUM_MBARRIERS
	.align		4
.L_47:
        /*0bcc*/ 	.byte	0x03, 0x38
        /*0bce*/ 	.short	0x0037


	//----- nvinfo : EIATTR_EXIT_INSTR_OFFSETS
	.align		4
        /*0bd0*/ 	.byte	0x04, 0x1c
        /*0bd2*/ 	.short	(.L_49 - .L_48)


	//   ....[0]....
.L_48:
        /*0bd4*/ 	.word	0x000032e0


	//   ....[1]....
        /*0bd8*/ 	.word	0x000037d0


	//   ....[2]....
        /*0bdc*/ 	.word	0x00003830


	//   ....[3]....
        /*0be0*/ 	.word	0x00004ad0


	//   ....[4]....
        /*0be4*/ 	.word	0x000058d0


	//   ....[5]....
        /*0be8*/ 	.word	0x00005910


	//   ....[6]....
        /*0bec*/ 	.word	0x000095f0


	//----- nvinfo : EIATTR_MAX_THREADS
	.align		4
.L_49:
        /*0bf0*/ 	.byte	0x04, 0x05
        /*0bf2*/ 	.short	(.L_51 - .L_50)
.L_50:
        /*0bf4*/ 	.word	0x00000100
        /*0bf8*/ 	.word	0x00000001
        /*0bfc*/ 	.word	0x00000001


	//----- nvinfo : EIATTR_CRS_STACK_SIZE
	.align		4
.L_51:
        /*0c00*/ 	.byte	0x04, 0x1e
        /*0c02*/ 	.short	(.L_53 - .L_52)
.L_52:
        /*0c04*/ 	.word	0x00000000


	//----- nvinfo : EIATTR_CBANK_PARAM_SIZE
	.align		4
.L_53:
        /*0c08*/ 	.byte	0x03, 0x19
        /*0c0a*/ 	.short	0x0800


	//----- nvinfo : EIATTR_PARAM_CBANK
	.align		4
        /*0c0c*/ 	.byte	0x04, 0x0a
        /*0c0e*/ 	.short	(.L_55 - .L_54)
	.align		4
.L_54:
        /*0c10*/ 	.word	index@(.nv.constant0._ZN7cutlass13device_kernelINS_4gemm6kernel13GemmUniversalIN4cute5tupleIJiiiiEEENS1_10collective13CollectiveMmaINS1_35MainloopSm100TmaUmmaWarpSpecializedILi16ELi2ELi4ENS5_IJNS4_1CILi2EEESB_NSA_ILi1EEEEEEEENS5_IJNSA_ILi256EEENSA_ILi128EEENSA_ILi64EEEEEENS_12float_e5m2_tENS5_IJlSC_lEEESJ_SK_NS4_8TiledMMAINS4_8MMA_AtomIJNS4_10MMA_TraitsINS4_25SM100_MMA_F8F6F4_2x1SM_SSEJSJ_SJ_fSF_SG_NS4_17integral_constantINS4_4UMMA5MajorELSR_0EEESS_NSP_INSQ_7ScaleInELST_0EEESU_EEEEEENS4_6LayoutINS5_IJSC_SC_SC_EEENS5_IJNSA_ILi0EEESZ_SZ_EEEEENS5_IJNS4_10UnderscoreES12_S12_EEEEENS4_28SM100_TMA_2SM_LOAD_MULTICASTENS4_14ComposedLayoutINS4_7SwizzleILi2ELi4ELi3EEENS4_18smem_ptr_flag_bitsILi8EEENSX_INS5_IJNSA_ILi8EEESH_EEENS5_IJSH_SC_EEEEEEEvNS4_8identityENS4_18SM100_TMA_2SM_LOADES1F_vS1G_EENS_8epilogue10collective18CollectiveEpilogueINS1J_23Sm100TmaWarpSpecializedILi2ELi2ELi64ELb0ELb0EEEJNS5_IJSG_SG_SH_EEENS5_IJNSX_ISG_SC_EENSX_ISH_SC_EEEEESJ_SK_SJ_SK_NS1J_6fusion15FusionCallbacksIS1N_NS1S_17LinearCombinationISJ_fSJ_fLNS_15FloatRoundStyleE2EEES1O_S1R_JEEENS4_5SM1004TMEM4LOAD26SM100_TMEM_LOAD_32dp32b64xENS4_13SM90_TMA_LOADES1F_NS4_39AutoVectorizingCopyWithAssumedAlignmentILi128EEENS4_14SM90_TMA_STOREES1F_S24_S24_EEEvvEEEEvNT_6ParamsE)
        /*0c14*/ 	.short	0x0380
        /*0c16*/ 	.short	0x0800


	//----- nvinfo : EIATTR_SW_WAR
	.align		4
.L_55:
        /*0c18*/ 	.byte	0x04, 0x36
        /*0c1a*/ 	.short	(.L_57 - .L_56)
.L_56:
        /*0c1c*/ 	.word	0x00000008
.L_57:


//--------------------- .nv.callgraph             --------------------------
	.section	.nv.callgraph,"",@"SHT_CUDA_CALLGRAPH"
	.align	4
	.sectionentsize	8
	.align		4
        /*0000*/ 	.word	0x00000000
	.align		4
        /*0004*/ 	.word	0xffffffff
	.align		4
        /*0008*/ 	.word	index@(_ZN7cutlass13device_kernelINS_4gemm6kernel13GemmUniversalIN4cute5tupleIJiiiiEEENS1_10collective13CollectiveMmaINS1_35MainloopSm100TmaUmmaWarpSpecializedILi16ELi2ELi4ENS5_IJNS4_1CILi2EEESB_NSA_ILi1EEEEEEEENS5_IJNSA_ILi256EEENSA_ILi128EEENSA_ILi64EEEEEENS_12float_e5m2_tENS5_IJlSC_lEEESJ_SK_NS4_8TiledMMAINS4_8MMA_AtomIJNS4_10MMA_TraitsINS4_25SM100_MMA_F8F6F4_2x1SM_SSEJSJ_SJ_fSF_SG_NS4_17integral_constantINS4_4UMMA5MajorELSR_0EEESS_NSP_INSQ_7ScaleInELST_0EEESU_EEEEEENS4_6LayoutINS5_IJSC_SC_SC_EEENS5_IJNSA_ILi0EEESZ_SZ_EEEEENS5_IJNS4_10UnderscoreES12_S12_EEEEENS4_28SM100_TMA_2SM_LOAD_MULTICASTENS4_14ComposedLayoutINS4_7SwizzleILi2ELi4ELi3EEENS4_18smem_ptr_flag_bitsILi8EEENSX_INS5_IJNSA_ILi8EEESH_EEENS5_IJSH_SC_EEEEEEEvNS4_8identityENS4_18SM100_TMA_2SM_LOADES1F_vS1G_EENS_8epilogue10collective18CollectiveEpilogueINS1J_23Sm100TmaWarpSpecializedILi2ELi2ELi64ELb0ELb0EEEJNS5_IJSG_SG_SH_EEENS5_IJNSX_ISG_SC_EENSX_ISH_SC_EEEEESJ_SK_SJ_SK_NS1J_6fusion15FusionCallbacksIS1N_NS1S_17LinearCombinationISJ_fSJ_fLNS_15FloatRoundStyleE2EEES1O_S1R_JEEENS4_5SM1004TMEM4LOAD26SM100_TMEM_LOAD_32dp32b64xENS4_13SM90_TMA_LOADES1F_NS4_39AutoVectorizingCopyWithAssumedAlignmentILi128EEENS4_14SM90_TMA_STOREES1F_S24_S24_EEEvvEEEEvNT_6ParamsE)
	.align		4
        /*000c*/ 	.word	index@(__assertfail)
	.align		4
        /*0010*/ 	.word	0x00000000
	.align		4
        /*0014*/ 	.word	0xfffffffe
	.align		4
        /*0018*/ 	.word	0x00000000
	.align		4
        /*001c*/ 	.word	0xfffffffd
	.align		4
        /*0020*/ 	.word	0x00000000
	.align		4
        /*0024*/ 	.word	0xfffffffc


//--------------------- .nv.constant4             --------------------------
	.section	.nv.constant4,"a",@progbits
	.align	8
	.align		8
.nv.constant4:
        /*0000*/ 	.dword	__assertfail
	.align		8
        /*0008*/ 	.dword	__unnamed_1
	.align		8
        /*0010*/ 	.dword	__unnamed_2
	.align		8
        /*0018*/ 	.dword	_ZN40_INTERNAL_e30bd563_4_k_cu_40b55439_323474cuda3std3__45__cpo5beginE
	.align		8
        /*0020*/ 	.dword	_ZN40_INTERNAL_e30bd563_4_k_cu_40b55439_323474cuda3std3__45__cpo3endE
	.align		8
        /*0028*/ 	.dword	_ZN40_INTERNAL_e30bd563_4_k_cu_40b55439_323474cuda3std3__45__cpo6cbeginE
	.align		8
        /*0030*/ 	.dword	_ZN40_INTERNAL_e30bd563_4_k_cu_40b55439_323474cuda3std3__45__cpo4cendE
	.align		8
        /*0038*/ 	.dword	_ZN40_INTERNAL_e30bd563_4_k_cu_40b55439_323474cuda3std3__442_GLOBAL__N__e30bd563_4_k_cu_40b55439_323476ignoreE
	.align		8
        /*0040*/ 	.dword	_ZN40_INTERNAL_e30bd563_4_k_cu_40b55439_323474cuda3std3__419piecewise_constructE
	.align		8
        /*0048*/ 	.dword	_ZN40_INTERNAL_e30bd563_4_k_cu_40b55439_323474cuda3std3__48in_placeE
	.align		8
        /*0050*/ 	.dword	_ZN40_INTERNAL_e30bd563_4_k_cu_40b55439_323474cuda3std6ranges3__45__cpo4swapE
	.align		8
        /*0058*/ 	.dword	_ZN40_INTERNAL_e30bd563_4_k_cu_40b55439_323474cuda3std6ranges3__45__cpo9iter_moveE
	.align		8
        /*0060*/ 	.dword	_ZN40_INTERNAL_e30bd563_4_k_cu_40b55439_323474cute7productE
	.align		8
        /*0068*/ 	.dword	_ZN40_INTERNAL_e30bd563_4_k_cu_40b55439_323474cute1_E
	.align		8
        /*0070*/ 	.dword	$str$25
	.align		8
        /*0078*/ 	.dword	$str$26
	.align		8
        /*0080*/ 	.dword	$str$27
	.align		8
        /*0088*/ 	.dword	$str$28


//--------------------- .text._ZN7cutlass13device_kernelINS_4gemm6kernel13GemmUniversalIN4cute5tupleIJiiiiEEENS1_10collective13CollectiveMmaINS1_35MainloopSm100TmaUmmaWarpSpecializedILi16ELi2ELi4ENS5_IJNS4_1CILi2EEESB_NSA_ILi1EEEEEEEENS5_IJNSA_ILi256EEENSA_ILi128EEENSA_ILi64EEEEEENS_12float_e5m2_tENS5_IJlSC_lEEESJ_SK_NS4_8TiledMMAINS4_8MMA_AtomIJNS4_10MMA_TraitsINS4_25SM100_MMA_F8F6F4_2x1SM_SSEJSJ_SJ_fSF_SG_NS4_17integral_constantINS4_4UMMA5MajorELSR_0EEESS_NSP_INSQ_7ScaleInELST_0EEESU_EEEEEENS4_6LayoutINS5_IJSC_SC_SC_EEENS5_IJNSA_ILi0EEESZ_SZ_EEEEENS5_IJNS4_10UnderscoreES12_S12_EEEEENS4_28SM100_TMA_2SM_LOAD_MULTICASTENS4_14ComposedLayoutINS4_7SwizzleILi2ELi4ELi3EEENS4_18smem_ptr_flag_bitsILi8EEENSX_INS5_IJNSA_ILi8EEESH_EEENS5_IJSH_SC_EEEEEEEvNS4_8identityENS4_18SM100_TMA_2SM_LOADES1F_vS1G_EENS_8epilogue10collective18CollectiveEpilogueINS1J_23Sm100TmaWarpSpecializedILi2ELi2ELi64ELb0ELb0EEEJNS5_IJSG_SG_SH_EEENS5_IJNSX_ISG_SC_EENSX_ISH_SC_EEEEESJ_SK_SJ_SK_NS1J_6fusion15FusionCallbacksIS1N_NS1S_17LinearCombinationISJ_fSJ_fLNS_15FloatRoundStyleE2EEES1O_S1R_JEEENS4_5SM1004TMEM4LOAD26SM100_TMEM_LOAD_32dp32b64xENS4_13SM90_TMA_LOADES1F_NS4_39AutoVectorizingCopyWithAssumedAlignmentILi128EEENS4_14SM90_TMA_STOREES1F_S24_S24_EEEvvEEEEvNT_6ParamsE --------------------------
	.section	.text._ZN7cutlass13device_kernelINS_4gemm6kernel13GemmUniversalIN4cute5tupleIJiiiiEEENS1_10collective13CollectiveMmaINS1_35MainloopSm100TmaUmmaWarpSpecializedILi16ELi2ELi4ENS5_IJNS4_1CILi2EEESB_NSA_ILi1EEEEEEEENS5_IJNSA_ILi256EEENSA_ILi128EEENSA_ILi64EEEEEENS_12float_e5m2_tENS5_IJlSC_lEEESJ_SK_NS4_8TiledMMAINS4_8MMA_AtomIJNS4_10MMA_TraitsINS4_25SM100_MMA_F8F6F4_2x1SM_SSEJSJ_SJ_fSF_SG_NS4_17integral_constantINS4_4UMMA5MajorELSR_0EEESS_NSP_INSQ_7ScaleInELST_0EEESU_EEEEEENS4_6LayoutINS5_IJSC_SC_SC_EEENS5_IJNSA_ILi0EEESZ_SZ_EEEEENS5_IJNS4_10UnderscoreES12_S12_EEEEENS4_28SM100_TMA_2SM_LOAD_MULTICASTENS4_14ComposedLayoutINS4_7SwizzleILi2ELi4ELi3EEENS4_18smem_ptr_flag_bitsILi8EEENSX_INS5_IJNSA_ILi8EEESH_EEENS5_IJSH_SC_EEEEEEEvNS4_8identityENS4_18SM100_TMA_2SM_LOADES1F_vS1G_EENS_8epilogue10collective18CollectiveEpilogueINS1J_23Sm100TmaWarpSpecializedILi2ELi2ELi64ELb0ELb0EEEJNS5_IJSG_SG_SH_EEENS5_IJNSX_ISG_SC_EENSX_ISH_SC_EEEEESJ_SK_SJ_SK_NS1J_6fusion15FusionCallbacksIS1N_NS1S_17LinearCombinationISJ_fSJ_fLNS_15FloatRoundStyleE2EEES1O_S1R_JEEENS4_5SM1004TMEM4LOAD26SM100_TMEM_LOAD_32dp32b64xENS4_13SM90_TMA_LOADES1F_NS4_39AutoVectorizingCopyWithAssumedAlignmentILi128EEENS4_14SM90_TMA_STOREES1F_S24_S24_EEEvvEEEEvNT_6ParamsE,"ax",@progbits
	.align	128
.text._ZN7cutlass13device_kernelINS_4gemm6kernel13GemmUniversalIN4cute5tupleIJiiiiEEENS1_10collective13CollectiveMmaINS1_35MainloopSm100TmaUmmaWarpSpecializedILi16ELi2ELi4ENS5_IJNS4_1CILi2EEESB_NSA_ILi1EEEEEEEENS5_IJNSA_ILi256EEENSA_ILi128EEENSA_ILi64EEEEEENS_12float_e5m2_tENS5_IJlSC_lEEESJ_SK_NS4_8TiledMMAINS4_8MMA_AtomIJNS4_10MMA_TraitsINS4_25SM100_MMA_F8F6F4_2x1SM_SSEJSJ_SJ_fSF_SG_NS4_17integral_constantINS4_4UMMA5MajorELSR_0EEESS_NSP_INSQ_7ScaleInELST_0EEESU_EEEEEENS4_6LayoutINS5_IJSC_SC_SC_EEENS5_IJNSA_ILi0EEESZ_SZ_EEEEENS5_IJNS4_10UnderscoreES12_S12_EEEEENS4_28SM100_TMA_2SM_LOAD_MULTICASTENS4_14ComposedLayoutINS4_7SwizzleILi2ELi4ELi3EEENS4_18smem_ptr_flag_bitsILi8EEENSX_INS5_IJNSA_ILi8EEESH_EEENS5_IJSH_SC_EEEEEEEvNS4_8identityENS4_18SM100_TMA_2SM_LOADES1F_vS1G_EENS_8epilogue10collective18CollectiveEpilogueINS1J_23Sm100TmaWarpSpecializedILi2ELi2ELi64ELb0ELb0EEEJNS5_IJSG_SG_SH_EEENS5_IJNSX_ISG_SC_EENSX_ISH_SC_EEEEESJ_SK_SJ_SK_NS1J_6fusion15FusionCallbacksIS1N_NS1S_17LinearCombinationISJ_fSJ_fLNS_15FloatRoundStyleE2EEES1O_S1R_JEEENS4_5SM1004TMEM4LOAD26SM100_TMEM_LOAD_32dp32b64xENS4_13SM90_TMA_LOADES1F_NS4_39AutoVectorizingCopyWithAssumedAlignmentILi128EEENS4_14SM90_TMA_STOREES1F_S24_S24_EEEvvEEEEvNT_6ParamsE:
        .type           _ZN7cutlass13device_kernelINS_4gemm6kernel13GemmUniversalIN4cute5tupleIJiiiiEEENS1_10collective13CollectiveMmaINS1_35MainloopSm100TmaUmmaWarpSpecializedILi16ELi2ELi4ENS5_IJNS4_1CILi2EEESB_NSA_ILi1EEEEEEEENS5_IJNSA_ILi256EEENSA_ILi128EEENSA_ILi64EEEEEENS_12float_e5m2_tENS5_IJlSC_lEEESJ_SK_NS4_8TiledMMAINS4_8MMA_AtomIJNS4_10MMA_TraitsINS4_25SM100_MMA_F8F6F4_2x1SM_SSEJSJ_SJ_fSF_SG_NS4_17integral_constantINS4_4UMMA5MajorELSR_0EEESS_NSP_INSQ_7ScaleInELST_0EEESU_EEEEEENS4_6LayoutINS5_IJSC_SC_SC_EEENS5_IJNSA_ILi0EEESZ_SZ_EEEEENS5_IJNS4_10UnderscoreES12_S12_EEEEENS4_28SM100_TMA_2SM_LOAD_MULTICASTENS4_14ComposedLayoutINS4_7SwizzleILi2ELi4ELi3EEENS4_18smem_ptr_flag_bitsILi8EEENSX_INS5_IJNSA_ILi8EEESH_EEENS5_IJSH_SC_EEEEEEEvNS4_8identityENS4_18SM100_TMA_2SM_LOADES1F_vS1G_EENS_8epilogue10collective18CollectiveEpilogueINS1J_23Sm100TmaWarpSpecializedILi2ELi2ELi64ELb0ELb0EEEJNS5_IJSG_SG_SH_EEENS5_IJNSX_ISG_SC_EENSX_ISH_SC_EEEEESJ_SK_SJ_SK_NS1J_6fusion15FusionCallbacksIS1N_NS1S_17LinearCombinationISJ_fSJ_fLNS_15FloatRoundStyleE2EEES1O_S1R_JEEENS4_5SM1004TMEM4LOAD26SM100_TMEM_LOAD_32dp32b64xENS4_13SM90_TMA_LOADES1F_NS4_39AutoVectorizingCopyWithAssumedAlignmentILi128EEENS4_14SM90_TMA_STOREES1F_S24_S24_EEEvvEEEEvNT_6ParamsE,@function
        .size           _ZN7cutlass13device_kernelINS_4gemm6kernel13GemmUniversalIN4cute5tupleIJiiiiEEENS1_10collective13CollectiveMmaINS1_35MainloopSm100TmaUmmaWarpSpecializedILi16ELi2ELi4ENS5_IJNS4_1CILi2EEESB_NSA_ILi1EEEEEEEENS5_IJNSA_ILi256EEENSA_ILi128EEENSA_ILi64EEEEEENS_12float_e5m2_tENS5_IJlSC_lEEESJ_SK_NS4_8TiledMMAINS4_8MMA_AtomIJNS4_10MMA_TraitsINS4_25SM100_MMA_F8F6F4_2x1SM_SSEJSJ_SJ_fSF_SG_NS4_17integral_constantINS4_4UMMA5MajorELSR_0EEESS_NSP_INSQ_7ScaleInELST_0EEESU_EEEEEENS4_6LayoutINS5_IJSC_SC_SC_EEENS5_IJNSA_ILi0EEESZ_SZ_EEEEENS5_IJNS4_10UnderscoreES12_S12_EEEEENS4_28SM100_TMA_2SM_LOAD_MULTICASTENS4_14ComposedLayoutINS4_7SwizzleILi2ELi4ELi3EEENS4_18smem_ptr_flag_bitsILi8EEENSX_INS5_IJNSA_ILi8EEESH_EEENS5_IJSH_SC_EEEEEEEvNS4_8identityENS4_18SM100_TMA_2SM_LOADES1F_vS1G_EENS_8epilogue10collective18CollectiveEpilogueINS1J_23Sm100TmaWarpSpecializedILi2ELi2ELi64ELb0ELb0EEEJNS5_IJSG_SG_SH_EEENS5_IJNSX_ISG_SC_EENSX_ISH_SC_EEEEESJ_SK_SJ_SK_NS1J_6fusion15FusionCallbacksIS1N_NS1S_17LinearCombinationISJ_fSJ_fLNS_15FloatRoundStyleE2EEES1O_S1R_JEEENS4_5SM1004TMEM4LOAD26SM100_TMEM_LOAD_32dp32b64xENS4_13SM90_TMA_LOADES1F_NS4_39AutoVectorizingCopyWithAssumedAlignmentILi128EEENS4_14SM90_TMA_STOREES1F_S24_S24_EEEvvEEEEvNT_6ParamsE,(.L_x_201 - _ZN7cutlass13device_kernelINS_4gemm6kernel13GemmUniversalIN4cute5tupleIJiiiiEEENS1_10collective13CollectiveMmaINS1_35MainloopSm100TmaUmmaWarpSpecializedILi16ELi2ELi4ENS5_IJNS4_1CILi2EEESB_NSA_ILi1EEEEEEEENS5_IJNSA_ILi256EEENSA_ILi128EEENSA_ILi64EEEEEENS_12float_e5m2_tENS5_IJlSC_lEEESJ_SK_NS4_8TiledMMAINS4_8MMA_AtomIJNS4_10MMA_TraitsINS4_25SM100_MMA_F8F6F4_2x1SM_SSEJSJ_SJ_fSF_SG_NS4_17integral_constantINS4_4UMMA5MajorELSR_0EEESS_NSP_INSQ_7ScaleInELST_0EEESU_EEEEEENS4_6LayoutINS5_IJSC_SC_SC_EEENS5_IJNSA_ILi0EEESZ_SZ_EEEEENS5_IJNS4_10UnderscoreES12_S12_EEEEENS4_28SM100_TMA_2SM_LOAD_MULTICASTENS4_14ComposedLayoutINS4_7SwizzleILi2ELi4ELi3EEENS4_18smem_ptr_flag_bitsILi8EEENSX_INS5_IJNSA_ILi8EEESH_EEENS5_IJSH_SC_EEEEEEEvNS4_8identityENS4_18SM100_TMA_2SM_LOADES1F_vS1G_EENS_8epilogue10collective18CollectiveEpilogueINS1J_23Sm100TmaWarpSpecializedILi2ELi2ELi64ELb0ELb0EEEJNS5_IJSG_SG_SH_EEENS5_IJNSX_ISG_SC_EENSX_ISH_SC_EEEEESJ_SK_SJ_SK_NS1J_6fusion15FusionCallbacksIS1N_NS1S_17LinearCombinationISJ_fSJ_fLNS_15FloatRoundStyleE2EEES1O_S1R_JEEENS4_5SM1004TMEM4LOAD26SM100_TMEM_LOAD_32dp32b64xENS4_13SM90_TMA_LOADES1F_NS4_39AutoVectorizingCopyWithAssumedAlignmentILi128EEENS4_14SM90_TMA_STOREES1F_S24_S24_EEEvvEEEEvNT_6ParamsE)
        .other          _ZN7cutlass13device_kernelINS_4gemm6kernel13GemmUniversalIN4cute5tupleIJiiiiEEENS1_10collective13CollectiveMmaINS1_35MainloopSm100TmaUmmaWarpSpecializedILi16ELi2ELi4ENS5_IJNS4_1CILi2EEESB_NSA_ILi1EEEEEEEENS5_IJNSA_ILi256EEENSA_ILi128EEENSA_ILi64EEEEEENS_12float_e5m2_tENS5_IJlSC_lEEESJ_SK_NS4_8TiledMMAINS4_8MMA_AtomIJNS4_10MMA_TraitsINS4_25SM100_MMA_F8F6F4_2x1SM_SSEJSJ_SJ_fSF_SG_NS4_17integral_constantINS4_4UMMA5MajorELSR_0EEESS_NSP_INSQ_7ScaleInELST_0EEESU_EEEEEENS4_6LayoutINS5_IJSC_SC_SC_EEENS5_IJNSA_ILi0EEESZ_SZ_EEEEENS5_IJNS4_10UnderscoreES12_S12_EEEEENS4_28SM100_TMA_2SM_LOAD_MULTICASTENS4_14ComposedLayoutINS4_7SwizzleILi2ELi4ELi3EEENS4_18smem_ptr_flag_bitsILi8EEENSX_INS5_IJNSA_ILi8EEESH_EEENS5_IJSH_SC_EEEEEEEvNS4_8identityENS4_18SM100_TMA_2SM_LOADES1F_vS1G_EENS_8epilogue10collective18CollectiveEpilogueINS1J_23Sm100TmaWarpSpecializedILi2ELi2ELi64ELb0ELb0EEEJNS5_IJSG_SG_SH_EEENS5_IJNSX_ISG_SC_EENSX_ISH_SC_EEEEESJ_SK_SJ_SK_NS1J_6fusion15FusionCallbacksIS1N_NS1S_17LinearCombinationISJ_fSJ_fLNS_15FloatRoundStyleE2EEES1O_S1R_JEEENS4_5SM1004TMEM4LOAD26SM100_TMEM_LOAD_32dp32b64xENS4_13SM90_TMA_LOADES1F_NS4_39AutoVectorizingCopyWithAssumedAlignmentILi128EEENS4_14SM90_TMA_STOREES1F_S24_S24_EEEvvEEEEvNT_6ParamsE,@"STO_CUDA_ENTRY STV_DEFAULT"
_ZN7cutlass13device_kernelINS_4gemm6kernel13GemmUniversalIN4cute5tupleIJiiiiEEENS1_10collective13CollectiveMmaINS1_35MainloopSm100TmaUmmaWarpSpecializedILi16ELi2ELi4ENS5_IJNS4_1CILi2EEESB_NSA_ILi1EEEEEEEENS5_IJNSA_ILi256EEENSA_ILi128EEENSA_ILi64EEEEEENS_12float_e5m2_tENS5_IJlSC_lEEESJ_SK_NS4_8TiledMMAINS4_8MMA_AtomIJNS4_10MMA_TraitsINS4_25SM100_MMA_F8F6F4_2x1SM_SSEJSJ_SJ_fSF_SG_NS4_17integral_constantINS4_4UMMA5MajorELSR_0EEESS_NSP_INSQ_7ScaleInELST_0EEESU_EEEEEENS4_6LayoutINS5_IJSC_SC_SC_EEENS5_IJNSA_ILi0EEESZ_SZ_EEEEENS5_IJNS4_10UnderscoreES12_S12_EEEEENS4_28SM100_TMA_2SM_LOAD_MULTICASTENS4_14ComposedLayoutINS4_7SwizzleILi2ELi4ELi3EEENS4_18smem_ptr_flag_bitsILi8EEENSX_INS5_IJNSA_ILi8EEESH_EEENS5_IJSH_SC_EEEEEEEvNS4_8identityENS4_18SM100_TMA_2SM_LOADES1F_vS1G_EENS_8epilogue10collective18CollectiveEpilogueINS1J_23Sm100TmaWarpSpecializedILi2ELi2ELi64ELb0ELb0EEEJNS5_IJSG_SG_SH_EEENS5_IJNSX_ISG_SC_EENSX_ISH_SC_EEEEESJ_SK_SJ_SK_NS1J_6fusion15FusionCallbacksIS1N_NS1S_17LinearCombinationISJ_fSJ_fLNS_15FloatRoundStyleE2EEES1O_S1R_JEEENS4_5SM1004TMEM4LOAD26SM100_TMEM_LOAD_32dp32b64xENS4_13SM90_TMA_LOADES1F_NS4_39AutoVectorizingCopyWithAssumedAlignmentILi128EEENS4_14SM90_TMA_STOREES1F_S24_S24_EEEvvEEEEvNT_6ParamsE:
[----:B------:R-:W1:Y:S01]  /*0000*/  LDC R1, c[0x0][0x37c] ;  /* 0x0000df00ff017b82 */ /* 0x000e620000000800 */
[----:B------:R-:W2:Y:S01]  /*0010*/  S2R R170, SR_TID.X ;  /* 0x0000000000aa7919 */ /* 0x000ea20000002100 */
[----:B------:R-:W3:Y:S06]  /*0020*/  LDCU.64 UR8, c[0x0][0x890] ;  /* 0x00011200ff0877ac */ /* 0x000eec0008000a00 */
[----:B------:R-:W4:Y:S01]  /*0030*/  S2UR UR48, SR_CgaCtaId ;  /* 0x00000000003079c3 */ /* 0x000f220000008800 */
[----:B------:R-:W-:Y:S02]  /*0040*/  PRMT R158, RZ, 0x7610, R158 ;  /* 0x00007610ff9e7816 */ /* 0x000fe4000000009e */
[----:B------:R-:W-:Y:S01]  /*0050*/  ELECT P1, URZ, PT ;  /* 0x0000000000ff782f */ /* 0x000fe20003820000 */
[----:B---3--:R-:W-:-:S04]  /*0060*/  UISETP.NE.U32.AND UP0, UPT, UR8, URZ, UPT ;  /* 0x000000ff0800728c */ /* 0x008fc8000bf05070 */
[----:B------:R-:W-:Y:S02]  /*0070*/  UISETP.NE.AND.EX UP0, UPT, UR9, URZ, UPT, UP0 ;  /* 0x000000ff0900728c */ /* 0x000fe4000bf05300 */
[----:B----4-:R-:W-:Y:S02]  /*0080*/  ULOP3.LUT UR33, UR48, 0x1, URZ, 0xc0, !UPT ;  /* 0x0000000130217892 */ /* 0x010fe4000f8ec0ff */
[----:B------:R-:W-:Y:S01]  /*0090*/  ULOP3.LUT UR34, UR48, 0x1, URZ, 0x3c, !UPT ;  /* 0x0000000130227892 */ /* 0x000fe2000f8e3cff */
[----:B--2---:R-:W-:-:S05]  /*00a0*/  SHF.R.U32.HI R159, RZ, 0x5, R170 ;  /* 0x00000005ff9f7819 */ /* 0x004fca00000116aa */
[----:B------:R-:W2:Y:S02]  /*00b0*/  SHFL.IDX PT, R0, R159, RZ, 0x1f ;  /* 0x00001fff9f007589 */ /* 0x000ea400000e0000 */
[----:B--2---:R-:W-:Y:S01]  /*00c0*/  R2UR UR13, R0 ;  /* 0x00000000000d72ca */ /* 0x004fe200000e0000 */
[----:B-1----:R-:W-:-:S14]  /*00d0*/  BRA.U UP0, `(.L_x_0) ;  /* 0x0000000100307547 */ /* 0x002fdc000b800000 */
[----:B------:R-:W1:Y:S02]  /*00e0*/  LDCU.64 UR4, c[0x0][0x888] ;  /* 0x00011100ff0477ac */ /* 0x000e640008000a00 */
[----:B-1----:R-:W-:-:S04]  /*00f0*/  UISETP.NE.U32.AND UP0, UPT, UR4, URZ, UPT ;  /* 0x000000ff0400728c */ /* 0x002fc8000bf05070 */
[----:B------:R-:W-:-:S09]  /*0100*/  UISETP.NE.AND.EX UP0, UPT, UR5, URZ, UPT, UP0 ;  /* 0x000000ff0500728c */ /* 0x000fd2000bf05300 */
[----:B------:R-:W-:Y:S05]  /*0110*/  BRA.U !UP0, `(.L_x_1) ;  /* 0x0000000108147547 */ /* 0x000fea000b800000 */
[----:B------:R-:W1:Y:S01]  /*0120*/  LDC.64 R2, c[0x0][0x888] ;  /* 0x00022200ff027b82 */ /* 0x000e620000000a00 */
[----:B------:R-:W1:Y:S02]  /*0130*/  LDCU.64 UR4, c[0x0][0x358] ;  /* 0x00006b00ff0477ac */ /* 0x000e640008000a00 */
[----:B-1----:R1:W5:Y:S01]  /*0140*/  LDG.E R73, desc[UR4][R2.64] ;  /* 0x0000000402497981 */ /* 0x002362000c1e1900 */
[----:B------:R-:W-:Y:S01]  /*0150*/  HFMA2 R158, -RZ, RZ, 0, 5.9604644775390625e-08 ;  /* 0x00000001ff9e7431 */ /* 0x000fe200000001ff */
[----:B------:R-:W-:Y:S05]  /*0160*/  BRA `(.L_x_0) ;  /* 0x00000000000c7947 */ /* 0x000fea0003800000 */
.L_x_1:
[----:B------:R-:W1:Y:S01]  /*0170*/  LDCU UR4, c[0x0][0x880] ;  /* 0x00011000ff0477ac */ /* 0x000e620008000800 */
[----:B------:R-:W-:Y:S01]  /*0180*/  HFMA2 R158, -RZ, RZ, 0, 5.9604644775390625e-08 ;  /* 0x00000001ff9e7431 */ /* 0x000fe200000001ff */
[----:B-1----:R-:W-:-:S07]  /*0190*/  MOV R73, UR4 ;  /* 0x0000000400497c02 */ /* 0x002fce0008000f00 */
.L_x_0:
[----:B------:R-:W2:Y:S02]  /*01a0*/  LDCU.64 UR4, c[0x0][0x8b0] ;  /* 0x00011600ff0477ac */ /* 0x000ea40008000a00 */
[----:B--2---:R-:W-:-:S04]  /*01b0*/  UISETP.NE.U32.AND UP0, UPT, UR4, URZ, UPT ;  /* 0x000000ff0400728c */ /* 0x004fc8000bf05070 */
[----:B------:R-:W-:-:S09]  /*01c0*/  UISETP.NE.AND.EX UP0, UPT, UR5, URZ, UPT, UP0 ;  /* 0x000000ff0500728c */ /* 0x000fd2000bf05300 */
[----:B------:R-:W-:Y:S05]  /*01d0*/  BRA.U UP0, `(.L_x_2) ;  /* 0x0000000100287547 */ /* 0x000fea000b800000 */
[----:B------:R-:W2:Y:S02]  /*01e0*/  LDCU.64 UR4, c[0x0][0x8a8] ;  /* 0x00011500ff0477ac */ /* 0x000ea40008000a00 */
[----:B--2---:R-:W-:-:S04]  /*01f0*/  UISETP.NE.U32.AND UP0, UPT, UR4, URZ, UPT ;  /* 0x000000ff0400728c */ /* 0x004fc8000bf05070 */
[----:B------:R-:W-:-:S09]  /*0200*/  UISETP.NE.AND.EX UP0, UPT, UR5, URZ, UPT, UP0 ;  /* 0x000000ff0500728c */ /* 0x000fd2000bf05300 */
[----:B------:R-:W-:Y:S05]  /*0210*/  BRA.U !UP0, `(.L_x_3) ;  /* 0x0000000108107547 */ /* 0x000fea000b800000 */
[----:B------:R-:W2:Y:S01]  /*0220*/  LDC.64 R70, c[0x0][0x8a8] ;  /* 0x00022a00ff467b82 */ /* 0x000ea20000000a00 */
[----:B------:R-:W2:Y:S02]  /*0230*/  LDCU.64 UR4, c[0x0][0x358] ;  /* 0x00006b00ff0477ac */ /* 0x000ea40008000a00 */
[----:B--2---:R2:W5:Y:S01]  /*0240*/  LDG.E R70, desc[UR4][R70.64] ;  /* 0x0000000446467981 */ /* 0x004562000c1e1900 */
[----:B------:R-:W-:Y:S05]  /*0250*/  BRA `(.L_x_2) ;  /* 0x0000000000087947 */ /* 0x000fea0003800000 */
.L_x_3:
[----:B------:R-:W2:Y:S02]  /*0260*/  LDCU UR4, c[0x0][0x8a0] ;  /* 0x00011400ff0477ac */ /* 0x000ea40008000800 */
[----:B--2---:R-:W-:Y:S02]  /*0270*/  MOV R70, UR4 ;  /* 0x0000000400467c02 */ /* 0x004fe40008000f00 */
.L_x_2:
[----:B------:R-:W-:Y:S01]  /*0280*/  IMAD.U32 R0, RZ, RZ, UR13 ;  /* 0x0000000dff007e24 */ /* 0x000fe2000f8e00ff */
[----:B------:R-:W-:Y:S04]  /*0290*/  BSSY.RECONVERGENT B0, `(.L_x_4) ;  /* 0x000000c000007945 */ /* 0x000fe80003800200 */
[C---:B------:R-:W-:Y:S02]  /*02a0*/  ISETP.NE.OR P2, PT, R0.reuse, 0x1, !P1 ;  /* 0x000000010000780c */ /* 0x040fe40004f45670 */
[----:B------:R-:W-:-:S11]  /*02b0*/  ISETP.NE.OR P0, PT, R0, 0x3, !P1 ;  /* 0x000000030000780c */ /* 0x000fd60004f05670 */
[----:B------:R-:W-:Y:S05]  /*02c0*/  @P2 BRA `(.L_x_5) ;  /* 0x0000000000202947 */ /* 0x000fea0003800000 */
[----:B------:R-:W3:Y:S02]  /*02d0*/  LDCU.64 UR4, c[0x0][0x348] ;  /* 0x00006900ff0477ac */ /* 0x000ee40008000a00 */
[----:B---3--:R-:W-:Y:S02]  /*02e0*/  UIADD3 UR6, UP1, UPT, UR4, 0x80, URZ ;  /* 0x0000008004067890 */ /* 0x008fe4000ff3e0ff */
[----:B------:R-:W-:Y:S02]  /*02f0*/  UIADD3 UR4, UP0, UPT, UR4, 0x180, URZ ;  /* 0x0000018004047890 */ /* 0x000fe4000ff1e0ff */
[----:B------:R-:W-:Y:S02]  /*0300*/  UIADD3.X UR7, UPT, UPT, URZ, UR5, URZ, UP1, !UPT ;  /* 0x00000005ff077290 */ /* 0x000fe40008ffe4ff */
[----:B------:R-:W-:-:S07]  /*0310*/  UIADD3.X UR5, UPT, UPT, URZ, UR5, URZ, UP0, !UPT ;  /* 0x00000005ff057290 */ /* 0x000fce00087fe4ff */
[----:B------:R3:W-:Y:S02]  /*0320*/  UTMACCTL.PF [UR6] ;  /* 0x00000000060079b9 */ /* 0x0007e40008040000 */
[----:B------:R3:W-:Y:S02]  /*0330*/  UTMACCTL.PF [UR4] ;  /* 0x00000000040079b9 */ /* 0x0007e40008040000 */
[----:B---3--:R-:W-:Y:S01]  /*0340*/  NOP ;  /* 0x0000000000007918 */ /* 0x008fe20000000000 */
.L_x_5:
[----:B------:R-:W-:Y:S05]  /*0350*/  BSYNC.RECONVERGENT B0 ;  /* 0x0000000000007941 */ /* 0x000fea0003800200 */
.L_x_4:
[----:B------:R-:W-:Y:S04]  /*0360*/  BSSY.RECONVERGENT B0, `(.L_x_6) ;  /* 0x000000a000007945 */ /* 0x000fe80003800200 */
        /* <DEDUP_REMOVED lines=9> */
.L_x_7:
[----:B------:R-:W-:Y:S05]  /*0400*/  BSYNC.RECONVERGENT B0 ;  /* 0x0000000000007941 */ /* 0x000fea0003800200 */
.L_x_6:
[----:B------:R-:W3:Y:S01]  /*0410*/  LDCU.64 UR4, c[0x0][0x888] ;  /* 0x00011100ff0477ac */ /* 0x000ee20008000a00 */
[----:B------:R-:W-:Y:S02]  /*0420*/  UISETP.EQ.U32.AND UP1, UPT, UR8, URZ, UPT ;  /* 0x000000ff0800728c */ /* 0x000fe4000bf22070 */
[----:B------:R-:W-:Y:S02]  /*0430*/  UPLOP3.LUT UP3, UPT, UPT, UPT, UPT, 0x80, 0x8 ;  /* 0x000000000008789c */ /* 0x000fe40003f6f070 */
[----:B---3--:R-:W-:-:S04]  /*0440*/  UISETP.NE.U32.AND UP0, UPT, UR4, URZ, UPT ;  /* 0x000000ff0400728c */ /* 0x008fc8000bf05070 */
[----:B------:R-:W-:-:S04]  /*0450*/  UISETP.NE.AND.EX UP0, UPT, UR5, URZ, UPT, UP0 ;  /* 0x000000ff0500728c */ /* 0x000fc8000bf05300 */
[----:B------:R-:W-:-:S04]  /*0460*/  UISETP.EQ.OR.EX UP2, UPT, UR9, URZ, !UP0, UP1 ;  /* 0x000000ff0900728c */ /* 0x000fc8000c742710 */
[----:B------:R-:W-:-:S06]  /*0470*/  UP2UR UR4, UPR, URZ, 0x4 ;  /* 0x00000004ff047883 */ /* 0x000fcc0008000000 */
[----:B------:R-:W-:Y:S01]  /*0480*/  MOV R160, UR4 ;  /* 0x0000000400a07c02 */ /* 0x000fe20008000f00 */
[----:B------:R-:W-:Y:S06]  /*0490*/  BRA.U !UP2, `(.L_x_8) ;  /* 0x000000010a207547 */ /* 0x000fec000b800000 */
[----:B------:R-:W-:Y:S01]  /*04a0*/  UISETP.NE.U32.AND UP1, UPT, UR8, URZ, UPT ;  /* 0x000000ff0800728c */ /* 0x000fe2000bf25070 */
[----:B-----5:R-:W-:Y:S01]  /*04b0*/  FSETP.NEU.AND P0, PT, R73, RZ, PT ;  /* 0x000000ff4900720b */ /* 0x020fe20003f0d000 */
[----:B------:R-:W-:Y:S02]  /*04c0*/  USEL UR4, URZ, 0xffffffff, UP0 ;  /* 0xffffffffff047887 */ /* 0x000fe40008000000 */
[----:B------:R-:W-:-:S10]  /*04d0*/  UISETP.NE.AND.EX UP1, UPT, UR9, URZ, UPT, UP1 ;  /* 0x000000ff0900728c */ /* 0x000fd4000bf25310 */
[----:B------:R-:W-:Y:S01]  /*04e0*/  VOTEU.ANY UP0, P0 ;  /* 0x0000000000ff7886 */ /* 0x000fe20000000100 */
[----:B------:R-:W-:-:S04]  /*04f0*/  @!UP1 USEL UR4, URZ, 0xffffffff, UP0 ;  /* 0xffffffffff049887 */ /* 0x000fc80008000000 */
[----:B------:R-:W-:-:S04]  /*0500*/  ULOP3.LUT UR4, UR4, 0x1, URZ, 0xc0, !UPT ;  /* 0x0000000104047892 */ /* 0x000fc8000f8ec0ff */
[----:B------:R-:W-:-:S11]  /*0510*/  UISETP.NE.U32.AND UP3, UPT, UR4, 0x1, UPT ;  /* 0x000000010400788c */ /* 0x000fd6000bf65070 */
.L_x_8:
[----:B------:R-:W3:Y:S01]  /*0520*/  SHFL.IDX PT, R0, R159, RZ, 0x1f ;  /* 0x00001fff9f007589 */ /* 0x000ee200000e0000 */
[----:B------:R-:W-:-:S04]  /*0530*/  UISETP.NE.AND UP0, UPT, UR13, 0x2, UPT ;  /* 0x000000020d00788c */ /* 0x000fc8000bf05270 */
[----:B------:R-:W-:Y:S02]  /*0540*/  UISETP.EQ.AND UP1, UPT, UR33, URZ, !UP0 ;  /* 0x000000ff2100728c */ /* 0x000fe4000c722270 */
[----:B------:R-:W-:-:S04]  /*0550*/  USEL UR43, URZ, 0x1, UP0 ;  /* 0x00000001ff2b7887 */ /* 0x000fc80008000000 */
[----:B------:R-:W-:Y:S02]  /*0560*/  PLOP3.LUT P3, PT, P1, PT, UP1, 0x80, 0x8 ;  /* 0x000000000008781c */ /* 0x000fe40000f6f018 */
[----:B---3--:R-:W-:-:S13]  /*0570*/  ISETP.NE.AND P0, PT, R0, RZ, PT ;  /* 0x000000ff0000720c */ /* 0x008fda0003f05270 */
[----:B------:R-:W-:Y:S05]  /*0580*/  @P0 BRA `(.L_x_9) ;  /* 0x0000000000c00947 */ /* 0x000fea0003800000 */
[----:B------:R-:W-:Y:S01]  /*0590*/  ELECT P0, URZ, PT ;  /* 0x0000000000ff782f */ /* 0x000fe20003800000 */
[----:B------:R-:W-:-:S12]  /*05a0*/  BSSY.RECONVERGENT B0, `(.L_x_9) ;  /* 0x000002e000007945 */ /* 0x000fd80003800200 */
[----:B------:R-:W-:Y:S05]  /*05b0*/  @!P0 BRA `(.L_x_10) ;  /* 0x0000000000b08947 */ /* 0x000fea0003800000 */
[----:B------:R-:W-:Y:S01]  /*05c0*/  UMOV UR4, 0x400 ;  /* 0x0000040000047882 */ /* 0x000fe20000000000 */
[----:B------:R-:W-:Y:S01]  /*05d0*/  UMOV UR8, 0x1 ;  /* 0x0000000100087882 */ /* 0x000fe20000000000 */
[----:B------:R-:W-:Y:S01]  /*05e0*/  UMOV UR6, 0x2 ;  /* 0x0000000200067882 */ /* 0x000fe20000000000 */
[----:B------:R-:W-:Y:S02]  /*05f0*/  ULEA UR4, UR48, UR4, 0x18 ;  /* 0x0000000430047291 */ /* 0x000fe4000f8ec0ff */
[----:B------:R-:W-:-:S04]  /*0600*/  UIADD3 UR8, UPT, UPT, -UR8, 0x100000, URZ ;  /* 0x0010000008087890 */ /* 0x000fc8000fffe1ff */
[----:B------:R-:W-:Y:S02]  /*0610*/  USHF.L.U32 UR9, UR8, 0xb, URZ ;  /* 0x0000000b08097899 */ /* 0x000fe400080006ff */
[----:B------:R-:W-:Y:S02]  /*0620*/  USHF.L.U32 UR8, UR8, 0x1, URZ ;  /* 0x0000000108087899 */ /* 0x000fe400080006ff */
[----:B------:R-:W-:-:S04]  /*0630*/  UIADD3 UR6, UPT, UPT, -UR6, 0x100000, URZ ;  /* 0x0010000006067890 */ /* 0x000fc8000fffe1ff */
[----:B------:R-:W-:Y:S02]  /*0640*/  USHF.L.U32 UR7, UR6, 0xb, URZ ;  /* 0x0000000b06077899 */ /* 0x000fe400080006ff */
[----:B------:R-:W-:Y:S01]  /*0650*/  USHF.L.U32 UR6, UR6, 0x1, URZ ;  /* 0x0000000106067899 */ /* 0x000fe200080006ff */
[----:B------:R-:W3:Y:S03]  /*0660*/  FENCE.VIEW.ASYNC.S ;  /* 0x00000000000073c6 */ /* 0x000ee60000000000 */
[----:B---3--:R3:W4:Y:S08]  /*0670*/  SYNCS.EXCH.64 URZ, [UR4], UR8 ;  /* 0x0000000804ff75b2 */ /* 0x0087300008000100 */
[----:B------:R3:W1:Y:S01]  /*0680*/  SYNCS.EXCH.64 URZ, [UR4+0x80], UR6 ;  /* 0x0000800604ff75b2 */ /* 0x0006620008000100 */
        /* <DEDUP_REMOVED lines=29> */
[----:B------:R3:W1:Y:S02]  /*0860*/  SYNCS.EXCH.64 URZ, [UR4+0xf8], UR6 ;  /* 0x0000f80604ff75b2 */ /* 0x0006640008000100 */
[----:B---34-:R-:W-:Y:S01]  /*0870*/  NOP ;  /* 0x0000000000007918 */ /* 0x018fe20000000000 */
.L_x_10:
[----:B------:R-:W-:Y:S05]  /*0880*/  BSYNC.RECONVERGENT B0 ;  /* 0x0000000000007941 */ /* 0x000fea0003800200 */
.L_x_9:
[----:B------:R-:W3:Y:S01]  /*0890*/  SHFL.IDX PT, R0, R159, RZ, 0x1f ;  /* 0x00001fff9f007589 */ /* 0x000ee200000e0000 */
[----:B------:R-:W-:Y:S01]  /*08a0*/  NOP ;  /* 0x0000000000007918 */ /* 0x000fe20000000000 */
[----:B---3--:R-:W-:-:S13]  /*08b0*/  ISETP.NE.AND P0, PT, R0, 0x1, PT ;  /* 0x000000010000780c */ /* 0x008fda0003f05270 */
[----:B------:R-:W-:Y:S05]  /*08c0*/  @P0 BRA `(.L_x_11) ;  /* 0x0000000000440947 */ /* 0x000fea0003800000 */
        /* <DEDUP_REMOVED lines=10> */
[----:B------:R-:W-:Y:S01]  /*0970*/  ELECT P0, URZ, PT ;  /* 0x0000000000ff782f */ /* 0x000fe20003800000 */
[----:B------:R-:W3:Y:S02]  /*0980*/  FENCE.VIEW.ASYNC.S ;  /* 0x00000000000073c6 */ /* 0x000ee40000000000 */
[----:B---3--:R3:W4:Y:S08]  /*0990*/  SYNCS.EXCH.64 URZ, [UR4+0x100], UR8 ;  /* 0x0001000804ff75b2 */ /* 0x0087300008000100 */
[----:B------:R3:W1:Y:S01]  /*09a0*/  SYNCS.EXCH.64 URZ, [UR4+0x110], UR6 ;  /* 0x0001100604ff75b2 */ /* 0x0006620008000100 */
[----:B------:R3:W1:Y:S01]  /*09b0*/  SYNCS.EXCH.64 URZ, [UR4+0x108], UR8 ;  /* 0x0001080804ff75b2 */ /* 0x0006620008000100 */
[----:B------:R3:W1:Y:S01]  /*09c0*/  SYNCS.EXCH.64 URZ, [UR4+0x118], UR6 ;  /* 0x0001180604ff75b2 */ /* 0x0006620008000100 */
[----:B------:R-:W-:Y:S01]  /*09d0*/  NOP ;  /* 0x0000000000007918 */ /* 0x000fe20000000000 */
.L_x_11:
[----:B------:R-:W2:Y:S01]  /*09e0*/  SHFL.IDX PT, R0, R159, RZ, 0x1f ;  /* 0x00001fff9f007589 */ /* 0x000ea200000e0000 */
[----:B------:R-:W-:Y:S01]  /*09f0*/  NOP ;  /* 0x0000000000007918 */ /* 0x000fe20000000000 */
[----:B--2---:R-:W-:-:S13]  /*0a00*/  ISETP.NE.AND P0, PT, R0, 0x3, PT ;  /* 0x000000030000780c */ /* 0x004fda0003f05270 */
[----:B------:R-:W-:Y:S05]  /*0a10*/  @P0 BRA `(.L_x_12) ;  /* 0x00000000002c0947 */ /* 0x000fea0003800000 */
[----:B---3--:R-:W-:Y:S01]  /*0a20*/  UMOV UR6, 0x400 ;  /* 0x0000040000067882 */ /* 0x008fe20000000000 */
[----:B------:R-:W-:Y:S01]  /*0a30*/  UMOV UR4, 0x20 ;  /* 0x0000002000047882 */ /* 0x000fe20000000000 */
[----:B------:R-:W-:Y:S02]  /*0a40*/  ULEA UR6, UR48, UR6, 0x18 ;  /* 0x0000000630067291 */ /* 0x000fe4000f8ec0ff */
[----:B------:R-:W-:-:S04]  /*0a50*/  UIADD3 UR4, UPT, UPT, -UR4, 0x100000, URZ ;  /* 0x0010000004047890 */ /* 0x000fc8000fffe1ff */
[----:B------:R-:W-:Y:S02]  /*0a60*/  USHF.L.U32 UR5, UR4, 0xb, URZ ;  /* 0x0000000b04057899 */ /* 0x000fe400080006ff */
[----:B------:R-:W-:Y:S01]  /*0a70*/  USHF.L.U32 UR4, UR4, 0x1, URZ ;  /* 0x0000000104047899 */ /* 0x000fe200080006ff */
[----:B------:R-:W-:Y:S01]  /*0a80*/  ELECT P0, URZ, PT ;  /* 0x0000000000ff782f */ /* 0x000fe20003800000 */
[----:B------:R-:W2:Y:S10]  /*0a90*/  FENCE.VIEW.ASYNC.S ;  /* 0x00000000000073c6 */ /* 0x000eb40000000000 */
[----:B--2---:R2:W3:Y:S01]  /*0aa0*/  SYNCS.EXCH.64 URZ, [UR6+0x120], UR4 ;  /* 0x0001200406ff75b2 */ /* 0x0044e20008000100 */
[----:B------:R2:W1:Y:S01]  /*0ab0*/  SYNCS.EXCH.64 URZ, [UR6+0x128], UR4 ;  /* 0x0001280406ff75b2 */ /* 0x0004620008000100 */
[----:B------:R-:W-:Y:S01]  /*0ac0*/  NOP ;  /* 0x0000000000007918 */ /* 0x000fe20000000000 */
.L_x_12:
[----:B------:R-:W4:Y:S01]  /*0ad0*/  SHFL.IDX PT, R0, R159, RZ, 0x1f ;  /* 0x00001fff9f007589 */ /* 0x000f2200000e0000 */
[----:B------:R-:W-:Y:S01]  /*0ae0*/  NOP ;  /* 0x0000000000007918 */ /* 0x000fe20000000000 */
[----:B----4-:R-:W-:-:S13]  /*0af0*/  ISETP.NE.AND P0, PT, R0, 0x4, PT ;  /* 0x000000040000780c */ /* 0x010fda0003f05270 */
[----:B------:R-:W-:Y:S05]  /*0b00*/  @P0 BRA `(.L_x_13) ;  /* 0x0000000000480947 */ /* 0x000fea0003800000 */
[----:B--23--:R-:W-:Y:S01]  /*0b10*/  UMOV UR4, 0x3a0 ;  /* 0x000003a000047882 */ /* 0x00cfe20000000000 */
[----:B------:R-:W-:Y:S01]  /*0b20*/  UMOV UR6, 0x400 ;  /* 0x0000040000067882 */ /* 0x000fe20000000000 */
[----:B------:R-:W-:Y:S01]  /*0b30*/  USEL UR4, UR4, 0x320, UP3 ;  /* 0x0000032004047887 */ /* 0x000fe20009800000 */
        /* <DEDUP_REMOVED lines=9> */
[----:B------:R-:W2:Y:S02]  /*0bd0*/  FENCE.VIEW.ASYNC.S ;  /* 0x00000000000073c6 */ /* 0x000ea40000000000 */
[----:B--2---:R4:W2:Y:S08]  /*0be0*/  SYNCS.EXCH.64 URZ, [UR6+0x130], UR8 ;  /* 0x0001300806ff75b2 */ /* 0x0048b00008000100 */
[----:B------:R4:W3:Y:S01]  /*0bf0*/  SYNCS.EXCH.64 URZ, [UR6+0x140], UR4 ;  /* 0x0001400406ff75b2 */ /* 0x0008e20008000100 */
[----:B------:R4:W1:Y:S01]  /*0c00*/  SYNCS.EXCH.64 URZ, [UR6+0x138], UR8 ;  /* 0x0001380806ff75b2 */ /* 0x0008620008000100 */
[----:B------:R4:W1:Y:S02]  /*0c10*/  SYNCS.EXCH.64 URZ, [UR6+0x148], UR4 ;  /* 0x0001480406ff75b2 */ /* 0x0008640008000100 */
[----:B----4-:R-:W-:Y:S01]  /*0c20*/  NOP ;  /* 0x0000000000007918 */ /* 0x010fe20000000000 */
.L_x_13:
[----:B------:R-:W4:Y:S01]  /*0c30*/  SHFL.IDX PT, R0, R159, RZ, 0x1f ;  /* 0x00001fff9f007589 */ /* 0x000f2200000e0000 */
[----:B------:R-:W-:Y:S01]  /*0c40*/  NOP ;  /* 0x0000000000007918 */ /* 0x000fe20000000000 */
[----:B----4-:R-:W-:-:S13]  /*0c50*/  ISETP.NE.AND P0, PT, R0, 0x5, PT ;  /* 0x000000050000780c */ /* 0x010fda0003f05270 */
[----:B------:R-:W-:Y:S05]  /*0c60*/  @P0 BRA `(.L_x_14) ;  /* 0x0000000000540947 */ /* 0x000fea0003800000 */
[----:B--23--:R-:W-:Y:S01]  /*0c70*/  UMOV UR4, 0x400 ;  /* 0x0000040000047882 */ /* 0x00cfe20000000000 */
        /* <DEDUP_REMOVED lines=14> */
[----:B------:R4:W1:Y:S01]  /*0d60*/  SYNCS.EXCH.64 URZ, [UR4+0x178], UR8 ;  /* 0x0001780804ff75b2 */ /* 0x0008620008000100 */
[----:B------:R4:W1:Y:S01]  /*0d70*/  SYNCS.EXCH.64 URZ, [UR4+0x160], UR6 ;  /* 0x0001600604ff75b2 */ /* 0x0008620008000100 */
[----:B------:R4:W1:Y:S01]  /*0d80*/  SYNCS.EXCH.64 URZ, [UR4+0x180], UR8 ;  /* 0x0001800804ff75b2 */ /* 0x0008620008000100 */
[----:B------:R4:W1:Y:S01]  /*0d90*/  SYNCS.EXCH.64 URZ, [UR4+0x168], UR6 ;  /* 0x0001680604ff75b2 */ /* 0x0008620008000100 */
[----:B------:R4:W1:Y:S02]  /*0da0*/  SYNCS.EXCH.64 URZ, [UR4+0x188], UR8 ;  /* 0x0001880804ff75b2 */ /* 0x0008640008000100 */
[----:B----4-:R-:W-:Y:S01]  /*0db0*/  NOP ;  /* 0x0000000000007918 */ /* 0x010fe20000000000 */
.L_x_14:
[----:B------:R-:W4:Y:S01]  /*0dc0*/  SHFL.IDX PT, R0, R159, RZ, 0x1f ;  /* 0x00001fff9f007589 */ /* 0x000f2200000e0000 */
[----:B------:R-:W-:Y:S01]  /*0dd0*/  ISETP.NE.OR P1, PT, RZ, UR13, !P1 ;  /* 0x0000000dff007c0c */ /* 0x000fe2000cf25670 */
[----:B------:R-:W-:Y:S01]  /*0de0*/  NOP ;  /* 0x0000000000007918 */ /* 0x000fe20000000000 */
[----:B----4-:R-:W-:-:S13]  /*0df0*/  ISETP.NE.AND P0, PT, R0, 0x3, PT ;  /* 0x000000030000780c */ /* 0x010fda0003f05270 */
[----:B------:R-:W-:Y:S05]  /*0e00*/  @P0 BRA `(.L_x_15) ;  /* 0x0000000000340947 */ /* 0x000fea0003800000 */
[----:B--23--:R-:W-:Y:S01]  /*0e10*/  UMOV UR4, 0x400 ;  /* 0x0000040000047882 */ /* 0x00cfe20000000000 */
[----:B------:R-:W-:Y:S01]  /*0e20*/  UMOV UR6, 0x20 ;  /* 0x0000002000067882 */ /* 0x000fe20000000000 */
[----:B------:R-:W-:Y:S02]  /*0e30*/  ULEA UR4, UR48, UR4, 0x18 ;  /* 0x0000000430047291 */ /* 0x000fe4000f8ec0ff */
[----:B------:R-:W-:-:S04]  /*0e40*/  UIADD3 UR6, UPT, UPT, -UR6, 0x100000, URZ ;  /* 0x0010000006067890 */ /* 0x000fc8000fffe1ff */
[----:B------:R-:W-:Y:S02]  /*0e50*/  USHF.L.U32 UR7, UR6, 0xb, URZ ;  /* 0x0000000b06077899 */ /* 0x000fe400080006ff */
[----:B------:R-:W-:Y:S01]  /*0e60*/  USHF.L.U32 UR6, UR6, 0x1, URZ ;  /* 0x0000000106067899 */ /* 0x000fe200080006ff */
[----:B------:R-:W-:Y:S01]  /*0e70*/  ELECT P0, URZ, PT ;  /* 0x0000000000ff782f */ /* 0x000fe20003800000 */
[----:B------:R-:W2:Y:S10]  /*0e80*/  FENCE.VIEW.ASYNC.S ;  /* 0x00000000000073c6 */ /* 0x000eb40000000000 */
[----:B--2---:R4:W2:Y:S01]  /*0e90*/  SYNCS.EXCH.64 URZ, [UR4+0x190], UR6 ;  /* 0x0001900604ff75b2 */ /* 0x0048a20008000100 */
[----:B------:R4:W3:Y:S01]  /*0ea0*/  SYNCS.EXCH.64 URZ, [UR4+0x1a0], UR6 ;  /* 0x0001a00604ff75b2 */ /* 0x0008e20008000100 */
[----:B------:R4:W1:Y:S01]  /*0eb0*/  SYNCS.EXCH.64 URZ, [UR4+0x198], UR6 ;  /* 0x0001980604ff75b2 */ /* 0x0008620008000100 */
[----:B------:R4:W1:Y:S02]  /*0ec0*/  SYNCS.EXCH.64 URZ, [UR4+0x1a8], UR6 ;  /* 0x0001a80604ff75b2 */ /* 0x0008640008000100 */
[----:B----4-:R-:W-:Y:S01]  /*0ed0*/  NOP ;  /* 0x0000000000007918 */ /* 0x010fe20000000000 */
.L_x_15:
[----:B------:R-:W-:Y:S01]  /*0ee0*/  VOTEU.ALL UP0, P1 ;  /* 0x0000000000ff7886 */ /* 0x000fe20000800000 */
[----:B--23--:R-:W-:Y:S01]  /*0ef0*/  UMOV UR4, 0x20 ;  /* 0x0000002000047882 */ /* 0x00cfe20000000000 */
[----:B------:R-:W2:Y:S01]  /*0f00*/  LDCU UR7, c[0x0][0x36c] ;  /* 0x00006d80ff0777ac */ /* 0x000ea20008000800 */
[----:B------:R-:W-:Y:S01]  /*0f10*/  NOP ;  /* 0x0000000000007918 */ /* 0x000fe20000000000 */
[----:B------:R-:W-:Y:S01]  /*0f20*/  LOP3.LUT R0, R170, 0x1f, RZ, 0xc0, !PT ;  /* 0x0000001faa007812 */ /* 0x000fe200078ec0ff */
[----:B------:R-:W-:Y:S01]  /*0f30*/  @!UP0 UMOV UR6, 0x400 ;  /* 0x0000040000068882 */ /* 0x000fe20000000000 */
[----:B------:R-:W-:-:S04]  /*0f40*/  @!UP0 UIADD3 UR4, UPT, UPT, -UR4, 0x100000, URZ ;  /* 0x0010000004048890 */ /* 0x000fc8000fffe1ff */
[----:B------:R-:W-:Y:S02]  /*0f50*/  @!UP0 USHF.L.U32 UR5, UR4, 0xb, URZ ;  /* 0x0000000b04058899 */ /* 0x000fe400080006ff */
[----:B------:R-:W-:Y:S02]  /*0f60*/  @!UP0 USHF.L.U32 UR4, UR4, 0x1, URZ ;  /* 0x0000000104048899 */ /* 0x000fe400080006ff */
[----:B------:R-:W-:Y:S01]  /*0f70*/  @!UP0 ULEA UR6, UR48, UR6, 0x18 ;  /* 0x0000000630068291 */ /* 0x000fe2000f8ec0ff */
[----:B------:R-:W-:Y:S01]  /*0f80*/  VOTEU.ALL UP0, P1 ;  /* 0x0000000000ff7886 */ /* 0x000fe20000800000 */
[----:B------:R-:W-:Y:S02]  /*0f90*/  UISETP.NE.AND UP4, UPT, UR13, URZ, UPT ;  /* 0x000000ff0d00728c */ /* 0x000fe4000bf85270 */
[----:B--2---:R-:W-:Y:S01]  /*0fa0*/  UISETP.EQ.U32.AND UP5, UPT, UR7, 0x1, UPT ;  /* 0x000000010700788c */ /* 0x004fe2000bfa2070 */
[----:B------:R-:W2:Y:S07]  /*0fb0*/  FENCE.VIEW.ASYNC.S ;  /* 0x00000000000073c6 */ /* 0x000eae0000000000 */
[----:B--2---:R2:W3:Y:S01]  /*0fc0*/  @!UP0 SYNCS.EXCH.64 URZ, [UR6+0x1b0], UR4 ;  /* 0x0001b00406ff85b2 */ /* 0x0044e20008000100 */
[----:B------:R-:W-:Y:S05]  /*0fd0*/  BRA.U !UP5, `(.L_x_16) ;  /* 0x000000010d087547 */ /* 0x000fea000b800000 */
[----:B-1-3--:R-:W-:Y:S01]  /*0fe0*/  UCGABAR_ARV ;  /* 0x00000000000079c7 */ /* 0x00afe20008000000 */
[----:B------:R-:W-:Y:S05]  /*0ff0*/  BRA `(.L_x_17) ;  /* 0x0000000000047947 */ /* 0x000fea0003800000 */
.L_x_16:
[----:B-1-3--:R-:W-:Y:S01]  /*1000*/  NOP ;  /* 0x0000000000007918 */ /* 0x00afe20000000000 */
.L_x_17:
[----:B------:R-:W1:Y:S01]  /*1010*/  S2UR UR21, SR_CTAID.X ;  /* 0x00000000001579c3 */ /* 0x000e620000002500 */
[----:B------:R-:W-:-:S05]  /*1020*/  CS2R.32 R3, SR_CgaSize ;  /* 0x0000000000037805 */ /* 0x000fca0000008a00 */
[----:B------:R-:W-:-:S05]  /*1030*/  IMAD R3, R3, -0xa0, RZ ;  /* 0xffffff6003037824 */ /* 0x000fca00078e02ff */
[----:B--2---:R-:W-:-:S14]  /*1040*/  R2UR UR5, R3 ;  /* 0x00000000030572ca */ /* 0x004fdc00000e0000 */
[----:B------:R-:W2:Y:S01]  /*1050*/  LDCU UR5, c[0x0][UR5+0x2b0] ;  /* 0x00005600050577ac */ /* 0x000ea20008000800 */
[----:B------:R-:W-:-:S05]  /*1060*/  CS2R.32 R3, SR_CgaSize ;  /* 0x0000000000037805 */ /* 0x000fca0000008a00 */
[----:B------:R-:W-:-:S05]  /*1070*/  IMAD R3, R3, -0xa0, RZ ;  /* 0xffffff6003037824 */ /* 0x000fca00078e02ff */
[----:B------:R-:W-:-:S14]  /*1080*/  R2UR UR4, R3 ;  /* 0x00000000030472ca */ /* 0x000fdc00000e0000 */
[----:B------:R-:W3:Y:S01]  /*1090*/  LDCU UR4, c[0x0][UR4+0x2b4] ;  /* 0x00005680040477ac */ /* 0x000ee20008000800 */
[----:B------:R-:W4:Y:S01]  /*10a0*/  S2UR UR7, SR_CTAID.Y ;  /* 0x00000000000779c3 */ /* 0x000f220000002600 */
[----:B------:R-:W3:Y:S01]  /*10b0*/  LDCU UR18, c[0x0][0xb24] ;  /* 0x00016480ff1277ac */ /* 0x000ee20008000800 */
[----:B------:R-:W-:-:S05]  /*10c0*/  CS2R.32 R3, SR_CgaSize ;  /* 0x0000000000037805 */ /* 0x000fca0000008a00 */
[----:B------:R-:W-:-:S05]  /*10d0*/  IMAD R3, R3, -0xa0, RZ ;  /* 0xffffff6003037824 */ /* 0x000fca00078e02ff */
[----:B------:R-:W-:-:S14]  /*10e0*/  R2UR UR62, R3 ;  /* 0x00000000033e72ca */ /* 0x000fdc00000e0000 */
[----:B------:R-:W3:Y:S01]  /*10f0*/  LDCU UR62, c[0x0][UR62+0x2a0] ;  /* 0x000054003e3e77ac */ /* 0x000ee20008000800 */
[----:B------:R-:W1:Y:S01]  /*1100*/  S2UR UR36, SR_CTAID.Z ;  /* 0x00000000002479c3 */ /* 0x000e620000002700 */
[----:B------:R-:W-:-:S05]  /*1110*/  CS2R.32 R3, SR_CgaSize ;  /* 0x0000000000037805 */ /* 0x000fca0000008a00 */
[----:B------:R-:W-:-:S05]  /*1120*/  IMAD R3, R3, -0xa0, RZ ;  /* 0xffffff6003037824 */ /* 0x000fca00078e02ff */
[----:B------:R-:W-:-:S14]  /*1130*/  R2UR UR59, R3 ;  /* 0x00000000033b72ca */ /* 0x000fdc00000e0000 */
[----:B------:R-:W3:Y:S01]  /*1140*/  LDCU UR59, c[0x0][UR59+0x2a4] ;  /* 0x000054803b3b77ac */ /* 0x000ee20008000800 */
[----:B------:R-:W-:Y:S02]  /*1150*/  UISETP.GT.U32.AND UP0, UPT, UR33, 0xffff, UPT ;  /* 0x0000ffff2100788c */ /* 0x000fe4000bf04070 */
[----:B------:R-:W-:Y:S01]  /*1160*/  USHF.L.U32 UR28, UR48, 0xb, URZ ;  /* 0x0000000b301c7899 */ /* 0x000fe200080006ff */
[----:B-1----:R-:W-:Y:S01]  /*1170*/  I2FP.F32.U32 R3, UR21 ;  /* 0x0000001500037c45 */ /* 0x002fe20008201000 */
[----:B------:R-:W-:Y:S01]  /*1180*/  UMOV UR29, 0x5 ;  /* 0x00000005001d7882 */ /* 0x000fe20000000000 */
[----:B------:R-:W1:Y:S03]  /*1190*/  LDCU UR42, c[0x0][0xb24] ;  /* 0x00016480ff2a77ac */ /* 0x000e660008000800 */
[----:B--2---:R-:W-:Y:S01]  /*11a0*/  FMUL R3, R3, UR5 ;  /* 0x0000000503037c20 */ /* 0x004fe20008400000 */
[----:B------:R-:W-:Y:S01]  /*11b0*/  USEL UR5, UR33, 0xffff, !UP0 ;  /* 0x0000ffff21057887 */ /* 0x000fe2000c000000 */
[----:B----4-:R-:W-:Y:S01]  /*11c0*/  I2FP.F32.U32 R2, UR7 ;  /* 0x0000000700027c45 */ /* 0x010fe20008201000 */
[----:B------:R-:W2:Y:S03]  /*11d0*/  LDCU UR23, c[0x0][0xb30] ;  /* 0x00016600ff1777ac */ /* 0x000ea60008000800 */
[----:B------:R-:W4:Y:S01]  /*11e0*/  F2I.U32.TRUNC.NTZ R3, R3 ;  /* 0x0000000300037305 */ /* 0x000f22000020f000 */
[----:B---3--:R-:W-:Y:S01]  /*11f0*/  FMUL R2, R2, UR4 ;  /* 0x0000000402027c20 */ /* 0x008fe20008400000 */
[----:B------:R-:W-:-:S02]  /*1200*/  ULOP3.LUT UR19, UR5, 0xffff, URZ, 0xc0, !UPT ;  /* 0x0000ffff05137892 */ /* 0x000fc4000f8ec0ff */
[----:B------:R-:W-:Y:S01]  /*1210*/  UISETP.GE.AND UP2, UPT, UR18, 0x1, UPT ;  /* 0x000000011200788c */ /* 0x000fe2000bf46270 */
[----:B------:R-:W-:-:S03]  /*1220*/  UMOV UR20, UR7 ;  /* 0x0000000700147c82 */ /* 0x000fc60008000000 */
[----:B------:R-:W3:Y:S01]  /*1230*/  F2I.U32.TRUNC.NTZ R2, R2 ;  /* 0x0000000200027305 */ /* 0x000ee2000020f000 */
[----:B------:R-:W-:Y:S01]  /*1240*/  UMOV UR16, UR21 ;  /* 0x0000001500107c82 */ /* 0x000fe20008000000 */
[----:B----4-:R-:W-:Y:S02]  /*1250*/  R2UR UR4, R3 ;  /* 0x00000000030472ca */ /* 0x010fe400000e0000 */
[----:B------:R-:W-:Y:S02]  /*1260*/  PRMT R3, RZ, 0x7610, R3 ;  /* 0x00007610ff037816 */ /* 0x000fe40000000003 */
[----:B---3--:R-:W-:Y:S02]  /*1270*/  R2UR UR6, R2 ;  /* 0x00000000020672ca */ /* 0x008fe400000e0000 */
[----:B------:R-:W-:-:S07]  /*1280*/  PRMT R2, RZ, 0x7610, R2 ;  /* 0x00007610ff027816 */ /* 0x000fce0000000002 */
[----:B------:R-:W-:-:S04]  /*1290*/  UIADD3 UR5, UPT, UPT, -UR4, URZ, URZ ;  /* 0x000000ff04057290 */ /* 0x000fc8000fffe1ff */
[----:B------:R-:W-:Y:S02]  /*12a0*/  UIMAD UR62, UR62, UR5, UR21 ;  /* 0x000000053e3e72a4 */ /* 0x000fe4000f8e0215 */
[----:B------:R-:W-:-:S04]  /*12b0*/  UIADD3 UR4, UPT, UPT, -UR6, URZ, URZ ;  /* 0x000000ff06047290 */ /* 0x000fc8000fffe1ff */
[----:B------:R-:W-:Y:S01]  /*12c0*/  UIMAD UR59, UR59, UR4, UR7 ;  /* 0x000000043b3b72a4 */ /* 0x000fe2000f8e0207 */
[----:B-12---:R-:W-:Y:S11]  /*12d0*/  BRA.U UP4, `(.L_x_18) ;  /* 0x00000001043c7547 */ /* 0x006ff6000b800000 */
[----:B------:R-:W-:Y:S02]  /*12e0*/  UISETP.GT.U32.AND UP0, UPT, UR62, 0x1, UPT ;  /* 0x000000013e00788c */ /* 0x000fe4000bf04070 */
[----:B------:R-:W-:Y:S02]  /*12f0*/  ULOP3.LUT UR4, UR62, 0xfffffffe, URZ, 0xc0, !UPT ;  /* 0xfffffffe3e047892 */ /* 0x000fe4000f8ec0ff */
[----:B------:R-:W-:Y:S02]  /*1300*/  UISETP.NE.AND UP1, UPT, UR59, URZ, UP0 ;  /* 0x000000ff3b00728c */ /* 0x000fe40008725270 */
[----:B------:R-:W-:Y:S02]  /*1310*/  UISETP.NE.AND UP0, UPT, UR59, 0x1, UP0 ;  /* 0x000000013b00788c */ /* 0x000fe40008705270 */
[----:B------:R-:W-:Y:S02]  /*1320*/  USEL UR7, URZ, 0x1, UP1 ;  /* 0x00000001ff077887 */ /* 0x000fe40008800000 */
[----:B------:R-:W-:-:S02]  /*1330*/  USEL UR6, URZ, 0x4, UP0 ;  /* 0x00000004ff067887 */ /* 0x000fc40008000000 */
[----:B------:R-:W-:Y:S02]  /*1340*/  USEL UR5, URZ, 0x2, UP1 ;  /* 0x00000002ff057887 */ /* 0x000fe40008800000 */
[----:B------:R-:W-:Y:S02]  /*1350*/  ULEA UR4, UR59, UR4, 0x1 ;  /* 0x000000043b047291 */ /* 0x000fe4000f8e08ff */
[----:B------:R-:W-:Y:S02]  /*1360*/  USEL UR8, URZ, 0x8, UP0 ;  /* 0x00000008ff087887 */ /* 0x000fe40008000000 */
[----:B------:R-:W-:-:S03]  /*1370*/  UIADD3 UR5, UPT, UPT, UR5, UR6, UR7 ;  /* 0x0000000605057290 */ /* 0x000fc6000fffe007 */
[----:B------:R-:W-:Y:S01]  /*1380*/  UMOV UR6, 0x3 ;  /* 0x0000000300067882 */ /* 0x000fe20000000000 */
[----:B------:R-:W-:Y:S02]  /*1390*/  UIADD3 UR5, UPT, UPT, UR5, UR8, URZ ;  /* 0x0000000805057290 */ /* 0x000fe4000fffe0ff */
[----:B------:R-:W-:-:S04]  /*13a0*/  USHF.L.U32 UR4, UR6, UR4, URZ ;  /* 0x0000000406047299 */ /* 0x000fc800080006ff */
[----:B------:R-:W-:Y:S02]  /*13b0*/  MOV R3, UR5 ;  /* 0x0000000500037c02 */ /* 0x000fe40008000f00 */
[----:B------:R-:W-:Y:S02]  /*13c0*/  MOV R2, UR4 ;  /* 0x0000000400027c02 */ /* 0x000fe40008000f00 */
.L_x_18:
[----:B------:R-:W-:Y:S05]  /*13d0*/  BRA.U !UP2, `(.L_x_19) ;  /* 0x000000010ad07547 */ /* 0x000fea000b800000 */
[----:B------:R-:W1:Y:S01]  /*13e0*/  LDCU.128 UR24, c[0x0][0xb10] ;  /* 0x00016200ff1877ac */ /* 0x000e620008000c00 */
[----:B------:R-:W2:Y:S01]  /*13f0*/  LDCU UR12, c[0x0][0x370] ;  /* 0x00006e00ff0c77ac */ /* 0x000ea20008000800 */
[----:B------:R-:W3:Y:S01]  /*1400*/  LDCU UR5, c[0x0][0x374] ;  /* 0x00006e80ff0577ac */ /* 0x000ee20008000800 */
[----:B------:R-:W4:Y:S01]  /*1410*/  LDCU UR22, c[0x0][0xb0c] ;  /* 0x00016180ff1677ac */ /* 0x000f220008000800 */
[----:B------:R-:W4:Y:S01]  /*1420*/  LDCU UR4, c[0x0][0xb20] ;  /* 0x00016400ff0477ac */ /* 0x000f220008000800 */
[----:B------:R-:W4:Y:S01]  /*1430*/  LDCU.64 UR16, c[0x0][0xb28] ;  /* 0x00016500ff1077ac */ /* 0x000f220008000a00 */
[----:B-1----:R-:W-:Y:S02]  /*1440*/  UISETP.NE.AND UP0, UPT, UR26, 0x1, UPT ;  /* 0x000000011a00788c */ /* 0x002fe4000bf05270 */
[----:B---3--:R-:W-:Y:S02]  /*1450*/  UIMAD.WIDE.U32 UR6, UR5, UR27, URZ ;  /* 0x0000001b050672a5 */ /* 0x008fe4000f8e00ff */
[----:B--2---:R-:W-:-:S02]  /*1460*/  UIMAD.WIDE.U32 UR8, UR12, UR24, URZ ;  /* 0x000000180c0872a5 */ /* 0x004fc4000f8e00ff */
[----:B----4-:R-:W-:Y:S02]  /*1470*/  UISETP.NE.AND UP1, UPT, UR22, 0x1, UPT ;  /* 0x000000011600788c */ /* 0x010fe4000bf25270 */
[----:B------:R-:W-:Y:S01]  /*1480*/  UISETP.NE.AND UP2, UPT, UR18, 0x1, UPT ;  /* 0x000000011200788c */ /* 0x000fe2000bf45270 */
[----:B------:R-:W-:Y:S02]  /*1490*/  UMOV UR6, UR7 ;  /* 0x0000000700067c82 */ /* 0x000fe40008000000 */
[----:B------:R-:W-:Y:S01]  /*14a0*/  UMOV UR8, UR9 ;  /* 0x0000000900087c82 */ /* 0x000fe20008000000 */
[----:B------:R-:W-:Y:S02]  /*14b0*/  @UP0 USHF.R.U32.HI UR5, URZ, UR4, UR6 ;  /* 0x00000004ff050299 */ /* 0x000fe40008011606 */
[----:B------:R-:W-:Y:S02]  /*14c0*/  UIMAD.WIDE.U32 UR14, UR20, UR27, URZ ;  /* 0x0000001b140e72a5 */ /* 0x000fe4000f8e00ff */
[----:B------:R-:W-:-:S02]  /*14d0*/  UIMAD.WIDE.U32 UR6, UR5, UR16, URZ ;  /* 0x00000010050672a5 */ /* 0x000fc4000f8e00ff */
[----:B------:R-:W-:Y:S02]  /*14e0*/  @UP1 USHF.R.U32.HI UR12, URZ, UR25, UR8 ;  /* 0x00000019ff0c1299 */ /* 0x000fe40008011608 */
[----:B------:R-:W-:Y:S02]  /*14f0*/  UIMAD.WIDE.U32 UR10, UR21, UR24, URZ ;  /* 0x00000018150a72a5 */ /* 0x000fe4000f8e00ff */
[----:B------:R-:W-:Y:S01]  /*1500*/  UIMAD.WIDE.U32 UR8, UR12, UR16, URZ ;  /* 0x000000100c0872a5 */ /* 0x000fe2000f8e00ff */
[----:B------:R-:W-:Y:S01]  /*1510*/  UMOV UR14, UR15 ;  /* 0x0000000f000e7c82 */ /* 0x000fe20008000000 */
[----:B------:R-:W-:Y:S01]  /*1520*/  UMOV UR6, UR7 ;  /* 0x0000000700067c82 */ /* 0x000fe20008000000 */
[----:B------:R-:W-:Y:S02]  /*1530*/  USHF.R.U32.HI UR14, URZ, UR4, UR14 ;  /* 0x00000004ff0e7299 */ /* 0x000fe4000801160e */
[----:B------:R-:W-:Y:S01]  /*1540*/  @UP2 USHF.R.U32.HI UR5, URZ, UR17, UR6 ;  /* 0x00000011ff052299 */ /* 0x000fe20008011606 */
[----:B------:R-:W-:-:S02]  /*1550*/  UMOV UR10, UR11 ;  /* 0x0000000b000a7c82 */ /* 0x000fc40008000000 */
[----:B------:R-:W-:Y:S01]  /*1560*/  UMOV UR6, UR9 ;  /* 0x0000000900067c82 */ /* 0x000fe20008000000 */
[----:B------:R-:W-:Y:S02]  /*1570*/  USHF.R.U32.HI UR10, URZ, UR25, UR10 ;  /* 0x00000019ff0a7299 */ /* 0x000fe4000801160a */
[----:B------:R-:W-:Y:S02]  /*1580*/  @UP2 USHF.R.U32.HI UR12, URZ, UR17, UR6 ;  /* 0x00000011ff0c2299 */ /* 0x000fe40008011606 */
[----:B------:R-:W-:Y:S02]  /*1590*/  USEL UR4, UR20, UR14, !UP0 ;  /* 0x0000000e14047287 */ /* 0x000fe4000c000000 */
[----:B------:R-:W-:Y:S02]  /*15a0*/  UIMAD UR6, UR5, UR18, URZ ;  /* 0x00000012050672a4 */ /* 0x000fe4000f8e02ff */
[----:B------:R-:W-:Y:S02]  /*15b0*/  USEL UR5, UR21, UR10, !UP1 ;  /* 0x0000000a15057287 */ /* 0x000fe4000c800000 */
[----:B------:R-:W-:-:S02]  /*15c0*/  UIMAD UR8, UR12, UR18, URZ ;  /* 0x000000120c0872a4 */ /* 0x000fc4000f8e02ff */
[----:B------:R-:W-:Y:S02]  /*15d0*/  UISETP.GE.AND UP0, UPT, UR4, UR6, UPT ;  /* 0x000000060400728c */ /* 0x000fe4000bf06270 */
[----:B------:R-:W-:Y:S02]  /*15e0*/  UIMAD.WIDE.U32 UR6, UR4, UR16, URZ ;  /* 0x00000010040672a5 */ /* 0x000fe4000f8e00ff */
[----:B------:R-:W-:Y:S02]  /*15f0*/  UISETP.GE.OR UP0, UPT, UR5, UR8, UP0 ;  /* 0x000000080500728c */ /* 0x000fe40008706670 */
[----:B------:R-:W-:Y:S02]  /*1600*/  UIMAD.WIDE.U32 UR8, UR5, UR16, URZ ;  /* 0x00000010050872a5 */ /* 0x000fe4000f8e00ff */
[----:B------:R-:W-:Y:S02]  /*1610*/  USHF.R.U32.HI UR7, URZ, UR17, UR7 ;  /* 0x00000011ff077299 */ /* 0x000fe40008011607 */
[----:B------:R-:W-:-:S02]  /*1620*/  UIADD3 UR10, UPT, UPT, -UR4, URZ, URZ ;  /* 0x000000ff040a7290 */ /* 0x000fc4000fffe1ff */
[----:B------:R-:W-:Y:S02]  /*1630*/  USEL UR7, UR4, UR7, !UP2 ;  /* 0x0000000704077287 */ /* 0x000fe4000d000000 */
[----:B------:R-:W-:Y:S01]  /*1640*/  UIADD3 UR16, UPT, UPT, -UR5, URZ, URZ ;  /* 0x000000ff05107290 */ /* 0x000fe2000fffe1ff */
[----:B------:R-:W-:Y:S01]  /*1650*/  @!UP0 UMOV UR6, UR9 ;  /* 0x0000000900068c82 */ /* 0x000fe20008000000 */
[----:B------:R-:W-:Y:S02]  /*1660*/  UIADD3 UR8, UPT, UPT, -UR7, URZ, URZ ;  /* 0x000000ff07087290 */ /* 0x000fe4000fffe1ff */
[----:B------:R-:W-:Y:S02]  /*1670*/  @!UP0 USHF.R.U32.HI UR6, URZ, UR17, UR6 ;  /* 0x00000011ff068299 */ /* 0x000fe40008011606 */
[----:B------:R-:W-:Y:S02]  /*1680*/  UIMAD UR8, UR18, UR8, UR4 ;  /* 0x00000008120872a4 */ /* 0x000fe4000f8e0204 */
[----:B------:R-:W-:-:S02]  /*1690*/  @!UP0 USEL UR6, UR5, UR6, !UP2 ;  /* 0x0000000605068287 */ /* 0x000fc4000d000000 */
[----:B------:R-:W-:Y:S02]  /*16a0*/  UIMAD UR20, UR26, UR10, UR20 ;  /* 0x0000000a1a1472a4 */ /* 0x000fe4000f8e0214 */
[----:B------:R-:W-:Y:S02]  /*16b0*/  @!UP0 UIADD3 UR7, UPT, UPT, UR7, -UR6, URZ ;  /* 0x8000000607078290 */ /* 0x000fe4000fffe0ff */
[----:B------:R-:W-:Y:S02]  /*16c0*/  @!UP0 UIMAD UR6, UR8, UR12, UR6 ;  /* 0x0000000c080682a4 */ /* 0x000fe4000f8e0206 */
[----:B------:R-:W-:Y:S02]  /*16d0*/  @!UP0 UIMAD UR4, UR7, UR18, UR5 ;  /* 0x00000012070482a4 */ /* 0x000fe4000f8e0205 */
[----:B------:R-:W-:Y:S02]  /*16e0*/  UIMAD UR16, UR22, UR16, UR21 ;  /* 0x00000010161072a4 */ /* 0x000fe4000f8e0215 */
[----:B------:R-:W-:Y:S01]  /*16f0*/  UIMAD UR20, UR4, UR26, UR20 ;  /* 0x0000001a041472a4 */ /* 0x000fe2000f8e0214 */
[----:B------:R-:W-:-:S02]  /*1700*/  @!UP0 UMOV UR5, UR6 ;  /* 0x0000000600058c82 */ /* 0x000fc40008000000 */
[----:B------:R-:W-:-:S12]  /*1710*/  UIMAD UR16, UR5, UR22, UR16 ;  /* 0x00000016051072a4 */ /* 0x000fd8000f8e0210 */
.L_x_19:
[----:B------:R-:W-:Y:S02]  /*1720*/  UISETP.NE.AND UP1, UPT, UR23, 0x1, UPT ;  /* 0x000000011700788c */ /* 0x000fe4000bf25270 */
[----:B------:R-:W-:Y:S02]  /*1730*/  UISETP.NE.AND UP0, UPT, UR13, 0x2, UPT ;  /* 0x000000020d00788c */ /* 0x000fe4000bf05270 */
[----:B------:R-:W-:Y:S02]  /*1740*/  ULOP3.LUT UR28, UR28, 0x1000, URZ, 0xc0, !UPT ;  /* 0x000010001c1c7892 */ /* 0x000fe4000f8ec0ff */
[----:B------:R-:W-:-:S03]  /*1750*/  USHF.L.U32 UR24, UR29, UR19, URZ ;  /* 0x000000131d187299 */ /* 0x000fc600080006ff */
[----:B------:R-:W-:Y:S09]  /*1760*/  BRA.U UP1, `(.L_x_20) ;  /* 0x0000000101447547 */ /* 0x000ff2000b800000 */
[----:B------:R-:W1:Y:S01]  /*1770*/  LDCU.128 UR8, c[0x0][0xb10] ;  /* 0x00016200ff0877ac */ /* 0x000e620008000c00 */
[----:B------:R-:W2:Y:S01]  /*1780*/  LDCU UR12, c[0x0][0xb0c] ;  /* 0x00016180ff0c77ac */ /* 0x000ea20008000800 */
[----:B------:R-:W3:Y:S01]  /*1790*/  LDCU UR14, c[0x0][0xb20] ;  /* 0x00016400ff0e77ac */ /* 0x000ee20008000800 */
[----:B-1----:R-:W-:Y:S02]  /*17a0*/  UIMAD.WIDE.U32 UR6, UR16, UR8, URZ ;  /* 0x00000008100672a5 */ /* 0x002fe4000f8e00ff */
[----:B------:R-:W-:Y:S02]  /*17b0*/  UIMAD.WIDE.U32 UR4, UR20, UR11, URZ ;  /* 0x0000000b140472a5 */ /* 0x000fe4000f8e00ff */
[----:B--2---:R-:W-:Y:S02]  /*17c0*/  UISETP.NE.AND UP2, UPT, UR12, 0x1, UPT ;  /* 0x000000010c00788c */ /* 0x004fe4000bf45270 */
[----:B------:R-:W-:Y:S01]  /*17d0*/  UISETP.NE.AND UP1, UPT, UR10, 0x1, UPT ;  /* 0x000000010a00788c */ /* 0x000fe2000bf25270 */
[----:B------:R-:W-:-:S02]  /*17e0*/  UMOV UR6, UR7 ;  /* 0x0000000700067c82 */ /* 0x000fc40008000000 */
[----:B------:R-:W-:Y:S01]  /*17f0*/  UMOV UR4, UR5 ;  /* 0x0000000500047c82 */ /* 0x000fe20008000000 */
[----:B------:R-:W-:Y:S02]  /*1800*/  USHF.R.U32.HI UR6, URZ, UR9, UR6 ;  /* 0x00000009ff067299 */ /* 0x000fe40008011606 */
[----:B---3--:R-:W-:Y:S02]  /*1810*/  USHF.R.U32.HI UR4, URZ, UR14, UR4 ;  /* 0x0000000eff047299 */ /* 0x008fe40008011604 */
[----:B------:R-:W-:Y:S02]  /*1820*/  USEL UR5, UR16, UR6, !UP2 ;  /* 0x0000000610057287 */ /* 0x000fe4000d000000 */
[----:B------:R-:W-:-:S04]  /*1830*/  USEL UR4, UR20, UR4, !UP1 ;  /* 0x0000000414047287 */ /* 0x000fc8000c800000 */
[----:B------:R-:W-:Y:S02]  /*1840*/  UIADD3 UR6, UPT, UPT, -UR4, UR5, URZ ;  /* 0x0000000504067290 */ /* 0x000fe4000fffe1ff */
[----:B------:R-:W-:Y:S02]  /*1850*/  UIADD3 UR4, UPT, UPT, UR4, -UR5, URZ ;  /* 0x8000000504047290 */ /* 0x000fe4000fffe0ff */
[----:B------:R-:W-:Y:S02]  /*1860*/  UIMAD UR20, UR6, UR10, UR20 ;  /* 0x0000000a061472a4 */ /* 0x000fe4000f8e0214 */
[----:B------:R-:W-:-:S12]  /*1870*/  UIMAD UR16, UR4, UR12, UR16 ;  /* 0x0000000c041072a4 */ /* 0x000fd8000f8e0210 */
.L_x_20:
[----:B------:R-:W-:Y:S05]  /*1880*/  BRA.U !UP5, `(.L_x_21) ;  /* 0x000000010d0c7547 */ /* 0x000fea000b800000 */
[----:B------:R-:W-:Y:S01]  /*1890*/  UCGABAR_WAIT ;  /* 0x0000000000007dc7 */ /* 0x000fe20008000000 */
[----:B------:R-:W-:Y:S01]  /*18a0*/  CCTL.IVALL ;  /* 0x00000000ff00798f */ /* 0x000fe20002000000 */
[----:B------:R-:W-:Y:S05]  /*18b0*/  BRA `(.L_x_22) ;  /* 0x0000000000047947 */ /* 0x000fea0003800000 */
.L_x_21:
[----:B------:R-:W-:Y:S06]  /*18c0*/  BAR.SYNC.DEFER_BLOCKING 0x0 ;  /* 0x0000000000007b1d */ /* 0x000fec0000010000 */
.L_x_22:
[----:B------:R-:W-:Y:S05]  /*18d0*/  BRA.U UP0, `(.L_x_23) ;  /* 0x0000001900887547 */ /* 0x000fea000b800000 */
[----:B------:R-:W1:Y:S01]  /*18e0*/  LDCU UR6, c[0x0][0x38c] ;  /* 0x00007180ff0677ac */ /* 0x000e620008000800 */
[----:B------:R-:W-:Y:S01]  /*18f0*/  PLOP3.LUT P1, PT, PT, PT, UP3, 0x80, 0x8 ;  /* 0x000000000008781c */ /* 0x000fe20003f2f038 */
[----:B------:R-:W-:Y:S01]  /*1900*/  IMAD.MOV.U32 R12, RZ, RZ, 0x1 ;  /* 0x00000001ff0c7424 */ /* 0x000fe200078e00ff */
[----:B------:R-:W-:Y:S01]  /*1910*/  ISETP.NE.AND P2, PT, R0, RZ, P3 ;  /* 0x000000ff0000720c */ /* 0x000fe20001f45270 */
[----:B------:R-:W-:Y:S01]  /*1920*/  USHF.L.U32 UR7, UR21, 0x7, URZ ;  /* 0x0000000715077899 */ /* 0x000fe200080006ff */
[----:B------:R-:W-:Y:S01]  /*1930*/  PLOP3.LUT P1, PT, P1, PT, PT, 0x8, 0x80 ;  /* 0x000000000080781c */ /* 0x000fe20000f2e170 */
[----:B------:R-:W-:Y:S01]  /*1940*/  UMOV UR8, 0x400 ;  /* 0x0000040000087882 */ /* 0x000fe20000000000 */
[----:B------:R-:W-:Y:S01]  /*1950*/  UISETP.NE.AND UP1, UPT, UR13, URZ, UPT ;  /* 0x000000ff0d00728c */ /* 0x000fe2000bf25270 */
[----:B------:R-:W-:Y:S01]  /*1960*/  CS2R R10, SRZ ;  /* 0x00000000000a7805 */ /* 0x000fe2000001ff00 */
[----:B------:R-:W-:Y:S01]  /*1970*/  USHF.L.U32 UR46, UR21, 0x6, URZ ;  /* 0x00000006152e7899 */ /* 0x000fe200080006ff */
[----:B------:R-:W-:Y:S01]  /*1980*/  IMAD.MOV.U32 R9, RZ, RZ, RZ ;  /* 0x000000ffff097224 */ /* 0x000fe200078e00ff */
[----:B------:R-:W-:Y:S01]  /*1990*/  ULEA UR13, UR48, UR8, 0x18 ;  /* 0x00000008300d7291 */ /* 0x000fe2000f8ec0ff */
[----:B------:R-:W-:Y:S01]  /*19a0*/  IMAD.MOV.U32 R8, RZ, RZ, 0x1 ;  /* 0x00000001ff087424 */ /* 0x000fe200078e00ff */
[----:B------:R-:W2:Y:S01]  /*19b0*/  LDCU UR39, c[0x0][0x370] ;  /* 0x00006e00ff2777ac */ /* 0x000ea20008000800 */
[----:B------:R-:W-:-:S02]  /*19c0*/  USEL UR21, UR43, 0x2, UP1 ;  /* 0x000000022b157887 */ /* 0x000fc40008800000 */
[----:B-1----:R-:W-:Y:S02]  /*19d0*/  UIADD3 UR5, UPT, UPT, UR6, 0x3f, URZ ;  /* 0x0000003f06057890 */ /* 0x002fe4000fffe0ff */
[----:B------:R-:W-:Y:S02]  /*19e0*/  UIADD3 UR47, UPT, UPT, UR6, 0x7e, URZ ;  /* 0x0000007e062f7890 */ /* 0x000fe4000fffe0ff */
[----:B------:R-:W-:Y:S01]  /*19f0*/  USHF.R.S32.HI UR4, URZ, 0x1f, UR5 ;  /* 0x0000001fff047899 */ /* 0x000fe20008011405 */
[----:B------:R-:W1:Y:S03]  /*1a00*/  LDCU.64 UR26, c[0x0][0x348] ;  /* 0x00006900ff1a77ac */ /* 0x000e660008000a00 */
[----:B------:R-:W-:Y:S02]  /*1a10*/  ULEA.HI UR4, UR4, UR5, URZ, 0x6 ;  /* 0x0000000504047291 */ /* 0x000fe4000f8f30ff */
[----:B------:R-:W-:-:S02]  /*1a20*/  UIADD3 UR5, UPT, UPT, UR6, -0x1, URZ ;  /* 0xffffffff06057890 */ /* 0x000fc4000fffe0ff */
[----:B------:R-:W-:Y:S02]  /*1a30*/  USHF.R.S32.HI UR41, URZ, 0x6, UR4 ;  /* 0x00000006ff297899 */ /* 0x000fe40008011404 */
[----:B------:R-:W-:Y:S02]  /*1a40*/  UISETP.GE.U32.AND UP2, UPT, UR5, -0x7f, UPT ;  /* 0xffffff810500788c */ /* 0x000fe4000bf46070 */
[----:B------:R-:W-:Y:S02]  /*1a50*/  UISETP.LT.U32.AND UP0, UPT, UR41, 0x10, UPT ;  /* 0x000000102900788c */ /* 0x000fe4000bf01070 */
[----:B------:R-:W-:Y:S02]  /*1a60*/  ULOP3.LUT UR5, UR7, 0x80, URZ, 0xc0, !UPT ;  /* 0x0000008007057892 */ /* 0x000fe4000f8ec0ff */
[----:B------:R-:W-:Y:S01]  /*1a70*/  USEL UR40, UR41, 0x10, UP0 ;  /* 0x0000001029287887 */ /* 0x000fe20008000000 */
[----:B------:R-:W3:Y:S03]  /*1a80*/  LDCU UR38, c[0x0][0x374] ;  /* 0x00006e80ff2677ac */ /* 0x000ee60008000800 */
[----:B------:R-:W-:-:S02]  /*1a90*/  UIADD3 UR4, UPT, UPT, UR40, -0x1, URZ ;  /* 0xffffffff28047890 */ /* 0x000fc4000fffe0ff */
[----:B------:R-:W-:Y:S02]  /*1aa0*/  @UP2 UIADD3 UR4, UPT, UPT, UR40, URZ, URZ ;  /* 0x000000ff28042290 */ /* 0x000fe4000fffe0ff */
[----:B------:R-:W-:Y:S02]  /*1ab0*/  ULOP3.LUT UR46, UR46, 0x40, URZ, 0xc0, !UPT ;  /* 0x000000402e2e7892 */ /* 0x000fe4000f8ec0ff */
[----:B------:R-:W-:Y:S02]  /*1ac0*/  UIADD3 UR30, UPT, UPT, UR13, 0x8400, UR28 ;  /* 0x000084000d1e7890 */ /* 0x000fe4000fffe01c */
[----:B------:R-:W-:Y:S02]  /*1ad0*/  ULEA.HI UR44, UR28, UR5, URZ, 0x1a ;  /* 0x000000051c2c7291 */ /* 0x000fe4000f8fd0ff */
[----:B------:R-:W-:Y:S02]  /*1ae0*/  UIADD3 UR45, UPT, UPT, UR41, -UR40, URZ ;  /* 0x80000028292d7290 */ /* 0x000fe4000fffe0ff */
[----:B------:R-:W-:-:S02]  /*1af0*/  UIADD3 UR29, UPT, UPT, UR4, 0x1, URZ ;  /* 0x00000001041d7890 */ /* 0x000fc4000fffe0ff */
[----:B------:R-:W-:Y:S01]  /*1b00*/  UIADD3 UR43, UPT, UPT, -UR4, URZ, URZ ;  /* 0x000000ff042b7290 */ /* 0x000fe2000fffe1ff */
[----:B-123--:R-:W-:-:S11]  /*1b10*/  UMOV UR6, URZ ;  /* 0x000000ff00067c82 */ /* 0x00efd60008000000 */
.L_x_43:
[----:B------:R-:W-:-:S09]  /*1b20*/  UISETP.NE.AND UP0, UPT, UR48, URZ, UPT ;  /* 0x000000ff3000728c */ /* 0x000fd2000bf05270 */
[----:B-1----:R-:W-:Y:S05]  /*1b30*/  BRA.U UP0, `(.L_x_24) ;  /* 0x0000000100287547 */ /* 0x002fea000b800000 */
[----:B------:R-:W-:Y:S02]  /*1b40*/  LEA R0, R9, UR13, 0x3 ;  /* 0x0000000d09007c11 */ /* 0x000fe4000f8e18ff */
[----:B------:R-:W-:-:S04]  /*1b50*/  SHF.L.U32 R3, R8, 0x1f, RZ ;  /* 0x0000001f08037819 */ /* 0x000fc800000006ff */
[----:B------:R-:W1:Y:S02]  /*1b60*/  SYNCS.PHASECHK.TRANS64.TRYWAIT P0, [R0+URZ+0x1a0], R3 ;  /* 0x0001a003000075a7 */ /* 0x000e6400080011ff */
[----:B-1----:R-:W-:Y:S05]  /*1b70*/  @!P0 BRA `(.L_x_25) ;  /* 0x0000007800a08947 */ /* 0x002fea0003800000 */
.L_x_137:
[----:B------:R2:W-:Y:S01]  /*1b80*/  SYNCS.ARRIVE.TRANS64.A1T0 RZ, [R0+URZ+0x190], RZ ;  /* 0x000190ff00ff79a7 */ /* 0x0005e200081000ff */
[----:B------:R-:W-:-:S05]  /*1b90*/  VIADD R9, R9, 0x1 ;  /* 0x0000000109097836 */ /* 0x000fca0000000000 */
[----:B------:R-:W-:-:S04]  /*1ba0*/  ISETP.NE.AND P0, PT, R9, 0x2, PT ;  /* 0x000000020900780c */ /* 0x000fc80003f05270 */
[----:B-1----:R-:W-:Y:S02]  /*1bb0*/  SEL R3, RZ, 0x1, P0 ;  /* 0x00000001ff037807 */ /* 0x002fe40000000000 */
[----:B------:R-:W-:Y:S02]  /*1bc0*/  SEL R9, R9, RZ, P0 ;  /* 0x000000ff09097207 */ /* 0x000fe40000000000 */
[----:B------:R-:W-:-:S07]  /*1bd0*/  LOP3.LUT R8, R8, R3, RZ, 0x3c, !PT ;  /* 0x0000000308087212 */ /* 0x000fce00078e3cff */
.L_x_24:
[----:B------:R-:W-:Y:S01]  /*1be0*/  ULEA UR4, UR6, UR13, 0x3 ;  /* 0x0000000d06047291 */ /* 0x000fe2000f8e18ff */
[----:B--2---:R-:W-:Y:S01]  /*1bf0*/  SHF.L.U32 R0, R12, 0x1f, RZ ;  /* 0x0000001f0c007819 */ /* 0x004fe200000006ff */
[----:B------:R-:W-:Y:S02]  /*1c00*/  UISETP.GE.U32.AND UP0, UPT, UR47, 0x7f, UPT ;  /* 0x0000007f2f00788c */ /* 0x000fe4000bf06070 */
[----:B------:R-:W-:Y:S01]  /*1c10*/  ULEA UR11, UR20, UR46, 0x7 ;  /* 0x0000002e140b7291 */ /* 0x000fe2000f8e38ff */
[----:B------:R-:W-:-:S04]  /*1c20*/  UMOV UR7, URZ ;  /* 0x000000ff00077c82 */ /* 0x000fc80008000000 */
[----:B------:R1:W2:Y:S01]  /*1c30*/  SYNCS.PHASECHK.TRANS64.TRYWAIT P0, [UR4+0x80], R0 ;  /* 0x00008000ff0075a7 */ /* 0x0002a20008001104 */
[----:B------:R-:W-:-:S04]  /*1c40*/  ULEA.HI UR4, UR16, UR16, URZ, 0x1 ;  /* 0x0000001010047291 */ /* 0x000fc8000f8f08ff */
[----:B------:R-:W-:-:S04]  /*1c50*/  USHF.L.U32 UR4, UR4, 0x7, URZ ;  /* 0x0000000704047899 */ /* 0x000fc800080006ff */
[----:B------:R-:W-:-:S04]  /*1c60*/  ULOP3.LUT UR35, UR4, 0xffffff00, URZ, 0xc0, !UPT ;  /* 0xffffff0004237892 */ /* 0x000fc8000f8ec0ff */
[----:B------:R-:W-:Y:S01]  /*1c70*/  UIADD3 UR35, UPT, UPT, UR44, UR35, URZ ;  /* 0x000000232c237290 */ /* 0x000fe2000fffe0ff */
[----:B------:R-:W-:Y:S11]  /*1c80*/  BRA.U !UP0, `(.L_x_26) ;  /* 0x0000000108c47547 */ /* 0x000ff6000b800000 */
[----:B------:R-:W-:Y:S01]  /*1c90*/  UMOV UR16, UR43 ;  /* 0x0000002b00107c82 */ /* 0x000fe20008000000 */
[----:B------:R-:W-:Y:S01]  /*1ca0*/  UMOV UR4, UR6 ;  /* 0x0000000600047c82 */ /* 0x000fe20008000000 */
[----:B------:R-:W-:-:S05]  /*1cb0*/  UMOV UR34, URZ ;  /* 0x000000ff00227c82 */ /* 0x000fca0008000000 */
.L_x_32:
[----:B------:R-:W-:Y:S01]  /*1cc0*/  ULEA UR33, UR4, UR13, 0x3 ;  /* 0x0000000d04217291 */ /* 0x000fe2000f8e18ff */
[----:B------:R-:W-:Y:S01]  /*1cd0*/  @P3 MOV R2, 0x6000 ;  /* 0x0000600000023802 */ /* 0x000fe20000000f00 */
[----:B--234-:R-:W-:Y:S10]  /*1ce0*/  @P0 BRA `(.L_x_27) ;  /* 0x00000000000c0947 */ /* 0x01cff40003800000 */
[----:B------:R-:W-:-:S04]  /*1cf0*/  SHF.L.U32 R3, R12, 0x1f, RZ ;  /* 0x0000001f0c037819 */ /* 0x000fc800000006ff */
[----:B------:R-:W2:Y:S02]  /*1d00*/  SYNCS.PHASECHK.TRANS64.TRYWAIT P0, [UR33+0x80], R3 ;  /* 0x00008003ff0075a7 */ /* 0x000ea40008001121 */
[----:B--2---:R-:W-:Y:S05]  /*1d10*/  @!P0 BRA `(.L_x_28) ;  /* 0x00000078004c8947 */ /* 0x004fea0003800000 */
.L_x_27:
[----:B------:R2:W-:Y:S01]  /*1d20*/  @P3 SYNCS.ARRIVE.TRANS64 RZ, [UR33], R2 ;  /* 0x00000002ffff39a7 */ /* 0x0005e20008000021 */
[----:B------:R-:W-:Y:S02]  /*1d30*/  ULOP3.LUT UR5, UR21, 0x2, URZ, 0xfc, !UPT ;  /* 0x0000000215057892 */ /* 0x000fe4000f8efcff */
[----:B------:R-:W-:Y:S02]  /*1d40*/  UIADD3 UR16, UPT, UPT, UR16, 0x1, URZ ;  /* 0x0000000110107890 */ /* 0x000fe4000fffe0ff */
[----:B------:R-:W-:Y:S02]  /*1d50*/  UISETP.NE.AND UP0, UPT, UR5, 0x2, UPT ;  /* 0x000000020500788c */ /* 0x000fe4000bf05270 */
[----:B------:R-:W-:-:S07]  /*1d60*/  UISETP.NE.AND UP2, UPT, UR16, 0x1, UPT ;  /* 0x000000011000788c */ /* 0x000fce000bf45270 */
[----:B------:R-:W-:Y:S05]  /*1d70*/  BRA.U UP0, `(.L_x_29) ;  /* 0x0000000100047547 */ /* 0x000fea000b800000 */
[----:B------:R-:W-:Y:S05]  /*1d80*/  BPT.TRAP 0x1 ;  /* 0x000000040000795c */ /* 0x000fea0000300000 */
.L_x_29:
[----:B------:R-:W-:Y:S04]  /*1d90*/  BSSY.RECONVERGENT B0, `(.L_x_30) ;  /* 0x0000003000007945 */ /* 0x000fe80003800200 */
[----:B------:R-:W-:Y:S05]  /*1da0*/  @!P2 BRA `(.L_x_31) ;  /* 0x000000000004a947 */ /* 0x000fea0003800000 */
[----:B------:R-:W-:Y:S05]  /*1db0*/  BPT.TRAP 0x1 ;  /* 0x000000040000795c */ /* 0x000fea0000300000 */
.L_x_31:
[----:B------:R-:W-:Y:S05]  /*1dc0*/  BSYNC.RECONVERGENT B0 ;  /* 0x0000000000007941 */ /* 0x000fea0003800200 */
.L_x_30:
[----:B------:R-:W-:Y:S02]  /*1dd0*/  UIADD3 UR5, UPT, UPT, UR4, 0x1, URZ ;  /* 0x0000000104057890 */ /* 0x000fe4000fffe0ff */
[----:B------:R-:W-:Y:S02]  /*1de0*/  ULEA UR32, UR4, UR28, 0xd ;  /* 0x0000001c04207291 */ /* 0x000fe4000f8e68ff */
[----:B------:R-:W-:Y:S02]  /*1df0*/  UISETP.NE.AND UP0, UPT, UR5, 0x10, UPT ;  /* 0x000000100500788c */ /* 0x000fe4000bf05270 */
[----:B------:R-:W-:Y:S02]  /*1e00*/  UIADD3 UR14, UP1, UPT, UR26, 0x80, URZ ;  /* 0x000000801a0e7890 */ /* 0x000fe4000ff3e0ff */
[----:B------:R-:W-:Y:S02]  /*1e10*/  USEL UR7, URZ, 0x1, UP0 ;  /* 0x00000001ff077887 */ /* 0x000fe40008000000 */
[----:B------:R-:W-:-:S02]  /*1e20*/  USEL UR6, UR5, URZ, UP0 ;  /* 0x000000ff05067287 */ /* 0x000fc40008000000 */
[----:B------:R-:W-:Y:S02]  /*1e30*/  ULEA UR8, UR4, UR13, 0xc ;  /* 0x0000000d04087291 */ /* 0x000fe4000f8e60ff */
[----:B------:R-:W-:Y:S01]  /*1e40*/  ULEA UR5, UR6, UR13, 0x3 ;  /* 0x0000000d06057291 */ /* 0x000fe2000f8e18ff */
[----:B------:R-:W-:Y:S01]  /*1e50*/  LOP3.LUT R12, R12, UR7, RZ, 0x3c, !PT ;  /* 0x000000070c0c7c12 */ /* 0x000fe2000f8e3cff */
[----:B------:R-:W-:Y:S02]  /*1e60*/  UIADD3 UR4, UP0, UPT, UR26, 0x180, URZ ;  /* 0x000001801a047890 */ /* 0x000fe4000ff1e0ff */
[----:B------:R-:W-:Y:S01]  /*1e70*/  ULOP3.LUT UR33, UR33, 0xfefffff8, URZ, 0xc0, !UPT ;  /* 0xfefffff821217892 */ /* 0x000fe2000f8ec0ff */
[----:B-1----:R-:W-:Y:S01]  /*1e80*/  SHF.L.U32 R0, R12, 0x1f, RZ ;  /* 0x0000001f0c007819 */ /* 0x002fe200000006ff */
[----:B------:R-:W-:Y:S02]  /*1e90*/  UIADD3.X UR15, UPT, UPT, URZ, UR27, URZ, UP1, !UPT ;  /* 0x0000001bff0f7290 */ /* 0x000fe40008ffe4ff */
[----:B------:R-:W-:Y:S01]  /*1ea0*/  UIADD3 UR32, UPT, UPT, UR13, 0x8400, UR32 ;  /* 0x000084000d207890 */ /* 0x000fe2000fffe020 */
[----:B------:R3:W4:Y:S01]  /*1eb0*/  SYNCS.PHASECHK.TRANS64.TRYWAIT P0, [UR5+0x80], R0 ;  /* 0x00008000ff0075a7 */ /* 0x0007220008001105 */
[----:B------:R-:W-:-:S02]  /*1ec0*/  UPRMT UR7, URZ, 0x5410, UR24 ;  /* 0x00005410ff077896 */ /* 0x000fc40008000018 */
[----:B------:R-:W-:Y:S02]  /*1ed0*/  UIADD3 UR8, UPT, UPT, UR8, 0x28400, URZ ;  /* 0x0002840008087890 */ /* 0x000fe4000fffe0ff */
[----:B------:R-:W-:Y:S01]  /*1ee0*/  UIADD3.X UR5, UPT, UPT, URZ, UR27, URZ, UP0, !UPT ;  /* 0x0000001bff057290 */ /* 0x000fe200087fe4ff */
[----:B------:R-:W-:Y:S01]  /*1ef0*/  UMOV UR18, 0x0 ;  /* 0x0000000000127882 */ /* 0x000fe20000000000 */
[----:B------:R-:W-:Y:S01]  /*1f00*/  UMOV UR19, 0x10000000 ;  /* 0x1000000000137882 */ /* 0x000fe20000000000 */
[----:B------:R-:W-:Y:S01]  /*1f10*/  UMOV UR10, UR34 ;  /* 0x00000022000a7c82 */ /* 0x000fe20008000000 */
[----:B------:R-:W-:Y:S01]  /*1f20*/  UMOV UR12, UR36 ;  /* 0x00000024000c7c82 */ /* 0x000fe20008000000 */
[----:B------:R-:W-:Y:S01]  /*1f30*/  UMOV UR9, UR33 ;  /* 0x0000002100097c82 */ /* 0x000fe20008000000 */
[----:B------:R1:W-:Y:S03]  /*1f40*/  UTMALDG.3D.MULTICAST.2CTA [UR32], [UR14], UR7, desc[UR18] ;  /* 0x000012200e0073b4 */ /* 0x0003e60008211807 */
[----:B------:R2:W-:Y:S01]  /*1f50*/  UTMALDG.3D.2CTA [UR8], [UR4], desc[UR18] ;  /* 0x00001208040075b4 */ /* 0x0005e20008211000 */
[----:B-1----:R-:W-:Y:S01]  /*1f60*/  UIADD3 UR34, UPT, UPT, UR34, 0x40, URZ ;  /* 0x0000004022227890 */ /* 0x002fe2000fffe0ff */
[----:B------:R-:W-:Y:S01]  /*1f70*/  UMOV UR7, UR29 ;  /* 0x0000001d00077c82 */ /* 0x000fe20008000000 */
[----:B--2---:R-:W-:Y:S01]  /*1f80*/  UMOV UR4, UR6 ;  /* 0x0000000600047c82 */ /* 0x004fe20008000000 */
[----:B------:R-:W-:Y:S09]  /*1f90*/  BRA.U UP2, `(.L_x_32) ;  /* 0xfffffffd02487547 */ /* 0x000ff2000b83ffff */
.L_x_26:
[----:B------:R-:W-:Y:S01]  /*1fa0*/  ULEA UR4, UR6, UR13, 0x3 ;  /* 0x0000000d06047291 */ /* 0x000fe2000f8e18ff */
[----:B-1-3--:R-:W-:Y:S01]  /*1fb0*/  SHF.L.U32 R0, R12, 0x1f, RZ ;  /* 0x0000001f0c007819 */ /* 0x00afe200000006ff */
[----:B------:R-:W-:Y:S01]  /*1fc0*/  @!P1 SYNCS.ARRIVE.TRANS64.A1T0 RZ, [UR13+0x128], RZ ;  /* 0x000128ffffff99a7 */ /* 0x000fe2000810000d */
[----:B------:R-:W-:-:S06]  /*1fd0*/  UISETP.GT.AND UP0, UPT, UR41, UR40, UPT ;  /* 0x000000282900728c */ /* 0x000fcc000bf04270 */
[----:B--2-4-:R1:W2:Y:S03]  /*1fe0*/  SYNCS.PHASECHK.TRANS64.TRYWAIT P0, [UR4+0x80], R0 ;  /* 0x00008000ff0075a7 */ /* 0x0142a60008001104 */
[----:B------:R-:W-:Y:S05]  /*1ff0*/  BRA.U !UP0, `(.L_x_33) ;  /* 0x0000000108c07547 */ /* 0x000fea000b800000 */
[----:B------:R-:W-:Y:S01]  /*2000*/  UIADD3 UR25, UPT, UPT, UR45, UR7, URZ ;  /* 0x000000072d197290 */ /* 0x000fe2000fffe0ff */
[----:B------:R-:W-:-:S11]  /*2010*/  UMOV UR4, UR6 ;  /* 0x0000000600047c82 */ /* 0x000fd60008000000 */
.L_x_39:
[----:B------:R-:W-:Y:S01]  /*2020*/  ULEA UR17, UR4, UR13, 0x3 ;  /* 0x0000000d04117291 */ /* 0x000fe2000f8e18ff */
[----:B--2---:R-:W-:Y:S01]  /*2030*/  @P3 MOV R2, 0x6000 ;  /* 0x0000600000023802 */ /* 0x004fe20000000f00 */
[----:B--2-4-:R-:W-:Y:S10]  /*2040*/  @P0 BRA `(.L_x_34) ;  /* 0x00000000000c0947 */ /* 0x014ff40003800000 */
[----:B------:R-:W-:-:S04]  /*2050*/  SHF.L.U32 R3, R12, 0x1f, RZ ;  /* 0x0000001f0c037819 */ /* 0x000fc800000006ff */
[----:B------:R-:W2:Y:S02]  /*2060*/  SYNCS.PHASECHK.TRANS64.TRYWAIT P0, [UR17+0x80], R3 ;  /* 0x00008003ff0075a7 */ /* 0x000ea40008001111 */
[----:B--2---:R-:W-:Y:S05]  /*2070*/  @!P0 BRA `(.L_x_35) ;  /* 0x00000074008c8947 */ /* 0x004fea0003800000 */
.L_x_34:
[----:B------:R2:W-:Y:S01]  /*2080*/  @P3 SYNCS.ARRIVE.TRANS64 RZ, [UR17], R2 ;  /* 0x00000002ffff39a7 */ /* 0x0005e20008000011 */
[----:B------:R-:W-:-:S04]  /*2090*/  ULOP3.LUT UR5, UR21, 0x2, URZ, 0xfc, !UPT ;  /* 0x0000000215057892 */ /* 0x000fc8000f8efcff */
[----:B------:R-:W-:-:S09]  /*20a0*/  UISETP.NE.AND UP0, UPT, UR5, 0x2, UPT ;  /* 0x000000020500788c */ /* 0x000fd2000bf05270 */
[----:B------:R-:W-:Y:S05]  /*20b0*/  BRA.U UP0, `(.L_x_36) ;  /* 0x0000000100047547 */ /* 0x000fea000b800000 */
[----:B------:R-:W-:Y:S05]  /*20c0*/  BPT.TRAP 0x1 ;  /* 0x000000040000795c */ /* 0x000fea0000300000 */
.L_x_36:
[----:B------:R-:W-:Y:S04]  /*20d0*/  BSSY.RECONVERGENT B0, `(.L_x_37) ;  /* 0x0000003000007945 */ /* 0x000fe80003800200 */
[----:B------:R-:W-:Y:S05]  /*20e0*/  @!P2 BRA `(.L_x_38) ;  /* 0x000000000004a947 */ /* 0x000fea0003800000 */
[----:B------:R-:W-:Y:S05]  /*20f0*/  BPT.TRAP 0x1 ;  /* 0x000000040000795c */ /* 0x000fea0000300000 */
.L_x_38:
[----:B------:R-:W-:Y:S05]  /*2100*/  BSYNC.RECONVERGENT B0 ;  /* 0x0000000000007941 */ /* 0x000fea0003800200 */
.L_x_37:
[----:B------:R-:W-:Y:S02]  /*2110*/  UIADD3 UR5, UPT, UPT, UR4, 0x1, URZ ;  /* 0x0000000104057890 */ /* 0x000fe4000fffe0ff */
[----:B------:R-:W-:Y:S02]  /*2120*/  UIADD3 UR14, UP1, UPT, UR26, 0x80, URZ ;  /* 0x000000801a0e7890 */ /* 0x000fe4000ff3e0ff */
[----:B------:R-:W-:Y:S02]  /*2130*/  UISETP.NE.AND UP0, UPT, UR5, 0x10, UPT ;  /* 0x000000100500788c */ /* 0x000fe4000bf05270 */
[----:B------:R-:W-:Y:S02]  /*2140*/  ULEA UR16, UR4, UR30, 0xd ;  /* 0x0000001e04107291 */ /* 0x000fe4000f8e68ff */
[----:B------:R-:W-:Y:S02]  /*2150*/  USEL UR8, URZ, 0x1, UP0 ;  /* 0x00000001ff087887 */ /* 0x000fe40008000000 */
[----:B------:R-:W-:-:S02]  /*2160*/  USEL UR6, UR5, URZ, UP0 ;  /* 0x000000ff05067287 */ /* 0x000fc40008000000 */
[----:B------:R-:W-:Y:S02]  /*2170*/  UIADD3 UR22, UP0, UPT, UR26, 0x180, URZ ;  /* 0x000001801a167890 */ /* 0x000fe4000ff1e0ff */
[----:B------:R-:W-:Y:S01]  /*2180*/  LOP3.LUT R12, R12, UR8, RZ, 0x3c, !PT ;  /* 0x000000080c0c7c12 */ /* 0x000fe2000f8e3cff */
[----:B------:R-:W-:Y:S02]  /*2190*/  ULEA UR8, UR4, UR13, 0xc ;  /* 0x0000000d04087291 */ /* 0x000fe4000f8e60ff */
[----:B------:R-:W-:Y:S01]  /*21a0*/  ULEA UR5, UR6, UR13, 0x3 ;  /* 0x0000000d06057291 */ /* 0x000fe2000f8e18ff */
[----:B-1----:R-:W-:Y:S01]  /*21b0*/  SHF.L.U32 R0, R12, 0x1f, RZ ;  /* 0x0000001f0c007819 */ /* 0x002fe200000006ff */
[----:B------:R-:W-:Y:S02]  /*21c0*/  USHF.L.U32 UR18, UR7, 0x6, URZ ;  /* 0x0000000607127899 */ /* 0x000fe400080006ff */
[----:B------:R-:W-:Y:S02]  /*21d0*/  ULOP3.LUT UR17, UR17, 0xfefffff8, URZ, 0xc0, !UPT ;  /* 0xfefffff811117892 */ /* 0x000fe4000f8ec0ff */
[----:B------:R-:W-:-:S02]  /*21e0*/  UIADD3.X UR15, UPT, UPT, URZ, UR27, URZ, UP1, !UPT ;  /* 0x0000001bff0f7290 */ /* 0x000fc40008ffe4ff */
[----:B------:R-:W-:Y:S01]  /*21f0*/  UPRMT UR4, URZ, 0x5410, UR24 ;  /* 0x00005410ff047896 */ /* 0x000fe20008000018 */
[----:B------:R3:W4:Y:S01]  /*2200*/  SYNCS.PHASECHK.TRANS64.TRYWAIT P0, [UR5+0x80], R0 ;  /* 0x00008000ff0075a7 */ /* 0x0007220008001105 */
[----:B------:R-:W-:Y:S02]  /*2210*/  UIADD3 UR8, UPT, UPT, UR8, 0x28400, URZ ;  /* 0x0002840008087890 */ /* 0x000fe4000fffe0ff */
[----:B------:R-:W-:Y:S01]  /*2220*/  UIADD3.X UR23, UPT, UPT, URZ, UR27, URZ, UP0, !UPT ;  /* 0x0000001bff177290 */ /* 0x000fe200087fe4ff */
[----:B------:R-:W-:Y:S01]  /*2230*/  UMOV UR32, 0x0 ;  /* 0x0000000000207882 */ /* 0x000fe20000000000 */
[----:B------:R-:W-:Y:S01]  /*2240*/  UMOV UR33, 0x10000000 ;  /* 0x1000000000217882 */ /* 0x000fe20000000000 */
[----:B------:R-:W-:Y:S01]  /*2250*/  UMOV UR19, UR35 ;  /* 0x0000002300137c82 */ /* 0x000fe20008000000 */
[----:B------:R-:W-:Y:S01]  /*2260*/  UMOV UR20, UR36 ;  /* 0x0000002400147c82 */ /* 0x000fe20008000000 */
[----:B------:R-:W-:Y:S01]  /*2270*/  UMOV UR12, UR36 ;  /* 0x00000024000c7c82 */ /* 0x000fe20008000000 */
[----:B------:R-:W-:Y:S01]  /*2280*/  UMOV UR9, UR17 ;  /* 0x0000001100097c82 */ /* 0x000fe20008000000 */
[----:B------:R-:W-:Y:S01]  /*2290*/  UMOV UR10, UR18 ;  /* 0x00000012000a7c82 */ /* 0x000fe20008000000 */
[----:B------:R1:W-:Y:S01]  /*22a0*/  UTMALDG.3D.MULTICAST.2CTA [UR16], [UR14], UR4, desc[UR32] ;  /* 0x000020100e0073b4 */ /* 0x0003e20008211804 */
[----:B------:R-:W-:-:S04]  /*22b0*/  UIADD3 UR7, UPT, UPT, UR7, 0x1, URZ ;  /* 0x0000000107077890 */ /* 0x000fc8000fffe0ff */
[----:B------:R-:W-:Y:S01]  /*22c0*/  UISETP.NE.AND UP0, UPT, UR7, UR25, UPT ;  /* 0x000000190700728c */ /* 0x000fe2000bf05270 */
[----:B------:R3:W-:Y:S01]  /*22d0*/  UTMALDG.3D.2CTA [UR8], [UR22], desc[UR32] ;  /* 0x00002008160075b4 */ /* 0x0007e20008211000 */
[----:B-1----:R-:W-:-:S07]  /*22e0*/  UMOV UR4, UR6 ;  /* 0x0000000600047c82 */ /* 0x002fce0008000000 */
[----:B---3--:R-:W-:Y:S05]  /*22f0*/  BRA.U UP0, `(.L_x_39) ;  /* 0xfffffffd00487547 */ /* 0x008fea000b83ffff */
.L_x_33:
[C---:B------:R-:W-:Y:S01]  /*2300*/  LEA R3, R11.reuse, UR13, 0x3 ;  /* 0x0000000d0b037c11 */ /* 0x040fe2000f8e18ff */
[----:B------:R-:W-:Y:S01]  /*2310*/  NOP ;  /* 0x0000000000007918 */ /* 0x000fe20000000000 */
[----:B-1----:R-:W-:Y:S02]  /*2320*/  SHF.L.U32 R0, R10, 0x1f, RZ ;  /* 0x0000001f0a007819 */ /* 0x002fe400000006ff */
[----:B------:R-:W-:Y:S02]  /*2330*/  LEA R5, R11, UR13, 0x4 ;  /* 0x0000000d0b057c11 */ /* 0x000fe4000f8e20ff */
[----:B--2-4-:R-:W1:Y:S02]  /*2340*/  SYNCS.PHASECHK.TRANS64.TRYWAIT P0, [R3+URZ+0x130], R0 ;  /* 0x00013000030075a7 */ /* 0x014e6400080011ff */
[----:B-1----:R-:W-:Y:S05]  /*2350*/  @!P0 BRA `(.L_x_40) ;  /* 0x0000007000ec8947 */ /* 0x002fea0003800000 */
.L_x_140:
[----:B------:R-:W2:Y:S01]  /*2360*/  LDS.128 R4, [R5+0x1c0] ;  /* 0x0001c00005047984 */ /* 0x000ea20000000c00 */
[----:B------:R-:W-:Y:S01]  /*2370*/  UISETP.GE.AND UP0, UPT, UR42, 0x1, UPT ;  /* 0x000000012a00788c */ /* 0x000fe2000bf06270 */
[----:B------:R-:W-:Y:S01]  /*2380*/  @!PT LDS RZ, [RZ] ;  /* 0x00000000fffff984 */ /* 0x000fe20000000800 */
[----:B------:R-:W-:Y:S01]  /*2390*/  @!PT LDS RZ, [RZ] ;  /* 0x00000000fffff984 */ /* 0x000fe20000000800 */
[----:B------:R-:W-:Y:S01]  /*23a0*/  @!PT LDS RZ, [RZ] ;  /* 0x00000000fffff984 */ /* 0x000fe20000000800 */
[----:B------:R-:W-:Y:S01]  /*23b0*/  @!PT LDS RZ, [RZ] ;  /* 0x00000000fffff984 */ /* 0x000fe20000000800 */
[----:B------:R3:W-:Y:S06]  /*23c0*/  MEMBAR.ALL.CTA ;  /* 0x0000000000007992 */ /* 0x0007ec0000008000 */
[----:B---3--:R-:W3:Y:S01]  /*23d0*/  FENCE.VIEW.ASYNC.S ;  /* 0x00000000000073c6 */ /* 0x008ee20000000000 */
[----:B--2---:R-:W-:-:S13]  /*23e0*/  LOP3.LUT P0, RZ, R6, 0x1, RZ, 0xc0, !PT ;  /* 0x0000000106ff7812 */ /* 0x004fda000780c0ff */
[----:B---3--:R-:W-:Y:S01]  /*23f0*/  VOTEU.ANY UP1, P0 ;  /* 0x0000000000ff7886 */ /* 0x008fe20000020100 */
[----:B------:R-:W-:-:S13]  /*2400*/  PLOP3.LUT P0, PT, PT, PT, UP1, 0x80, 0x8 ;  /* 0x000000000008781c */ /* 0x000fda0003f0f018 */
[----:B-1----:R-:W-:Y:S02]  /*2410*/  @P0 LOP3.LUT R0, R5, 0xffff, RZ, 0xc0, !PT ;  /* 0x0000ffff05000812 */ /* 0x002fe400078ec0ff */
[----:B------:R-:W-:Y:S02]  /*2420*/  @P0 MOV R2, R4 ;  /* 0x0000000400020202 */ /* 0x000fe40000000f00 */
[----:B------:R-:W-:Y:S01]  /*2430*/  @P0 R2UR UR5, R0 ;  /* 0x00000000000502ca */ /* 0x000fe200000e0000 */
[----:B------:R-:W-:Y:S01]  /*2440*/  VIADD R0, R3, 0x140 ;  /* 0x0000014003007836 */ /* 0x000fe20000000000 */
[----:B------:R-:W-:Y:S02]  /*2450*/  @P0 SHF.R.U32.HI R4, RZ, 0x10, R5 ;  /* 0x00000010ff040819 */ /* 0x000fe40000011605 */
[----:B------:R-:W-:Y:S02]  /*2460*/  @P0 R2UR UR7, R2 ;  /* 0x00000000020702ca */ /* 0x000fe400000e0000 */
[----:B------:R-:W-:-:S02]  /*2470*/  PRMT R0, RZ, 0x654, R0 ;  /* 0x00000654ff007816 */ /* 0x000fc40000000000 */
[----:B------:R-:W-:Y:S02]  /*2480*/  @P0 R2UR UR4, R4 ;  /* 0x00000000040402ca */ /* 0x000fe400000e0000 */
[----:B------:R1:W-:Y:S03]  /*2490*/  SYNCS.ARRIVE.TRANS64.RED.A1T0 RZ, [R0+URZ], RZ ;  /* 0x000000ff00ff79a7 */ /* 0x0003e600081004ff */
[----:B------:R-:W-:-:S04]  /*24a0*/  @UP1 UMOV UR31, UR5 ;  /* 0x00000005001f1c82 */ /* 0x000fc80008000000 */
[----:B------:R-:W-:-:S04]  /*24b0*/  @UP1 UMOV UR37, UR7 ;  /* 0x0000000700251c82 */ /* 0x000fc80008000000 */
[----:B------:R-:W-:Y:S01]  /*24c0*/  @UP1 UMOV UR36, UR4 ;  /* 0x0000000400241c82 */ /* 0x000fe20008000000 */
[----:B------:R-:W-:Y:S05]  /*24d0*/  BRA.U !UP0, `(.L_x_41) ;  /* 0x0000000108d47547 */ /* 0x000fea000b800000 */
[----:B------:R-:W2:Y:S01]  /*24e0*/  LDCU.128 UR16, c[0x0][0xb10] ;  /* 0x00016200ff1077ac */ /* 0x000ea20008000c00 */
[----:B------:R-:W3:Y:S01]  /*24f0*/  LDCU UR12, c[0x0][0xb20] ;  /* 0x00016400ff0c77ac */ /* 0x000ee20008000800 */
[----:B------:R-:W4:Y:S01]  /*2500*/  LDCU UR20, c[0x0][0xb0c] ;  /* 0x00016180ff1477ac */ /* 0x000f220008000800 */
[----:B------:R-:W1:Y:S01]  /*2510*/  LDCU.64 UR8, c[0x0][0xb28] ;  /* 0x00016500ff0877ac */ /* 0x000e620008000a00 */
[----:B------:R-:W-:Y:S02]  /*2520*/  UISETP.NE.AND UP3, UPT, UR42, 0x1, UPT ;  /* 0x000000012a00788c */ /* 0x000fe4000bf65270 */
[----:B--2---:R-:W-:Y:S02]  /*2530*/  UIMAD.WIDE.U32 UR10, UR38, UR19, URZ ;  /* 0x00000013260a72a5 */ /* 0x004fe4000f8e00ff */
[----:B------:R-:W-:Y:S02]  /*2540*/  UIMAD.WIDE.U32 UR4, UR39, UR16, URZ ;  /* 0x00000010270472a5 */ /* 0x000fe4000f8e00ff */
[----:B------:R-:W-:-:S02]  /*2550*/  UISETP.NE.AND UP0, UPT, UR18, 0x1, UPT ;  /* 0x000000011200788c */ /* 0x000fc4000bf05270 */
[----:B------:R-:W-:Y:S01]  /*2560*/  UIMAD.WIDE.U32 UR22, UR31, UR19, URZ ;  /* 0x000000131f1672a5 */ /* 0x000fe2000f8e00ff */
[----:B------:R-:W-:Y:S02]  /*2570*/  UMOV UR10, UR11 ;  /* 0x0000000b000a7c82 */ /* 0x000fe40008000000 */
[----:B------:R-:W-:Y:S01]  /*2580*/  UMOV UR4, UR5 ;  /* 0x0000000500047c82 */ /* 0x000fe20008000000 */
[----:B---3--:R-:W-:Y:S02]  /*2590*/  USHF.R.U32.HI UR10, URZ, UR12, UR10 ;  /* 0x0000000cff0a7299 */ /* 0x008fe4000801160a */
[----:B----4-:R-:W-:Y:S02]  /*25a0*/  UISETP.NE.AND UP2, UPT, UR20, 0x1, UPT ;  /* 0x000000011400788c */ /* 0x010fe4000bf45270 */
[----:B------:R-:W-:Y:S02]  /*25b0*/  USHF.R.U32.HI UR4, URZ, UR17, UR4 ;  /* 0x00000011ff047299 */ /* 0x000fe40008011604 */
[----:B------:R-:W-:-:S02]  /*25c0*/  USEL UR5, UR38, UR10, !UP0 ;  /* 0x0000000a26057287 */ /* 0x000fc4000c000000 */
[----:B------:R-:W-:Y:S02]  /*25d0*/  USEL UR7, UR39, UR4, !UP2 ;  /* 0x0000000427077287 */ /* 0x000fe4000d000000 */
[----:B-1----:R-:W-:Y:S01]  /*25e0*/  UIMAD.WIDE.U32 UR10, UR5, UR8, URZ ;  /* 0x00000008050a72a5 */ /* 0x002fe2000f8e00ff */
[----:B------:R-:W-:Y:S01]  /*25f0*/  UMOV UR4, UR23 ;  /* 0x0000001700047c82 */ /* 0x000fe20008000000 */
[----:B------:R-:W-:Y:S02]  /*2600*/  UIMAD.WIDE.U32 UR14, UR37, UR16, URZ ;  /* 0x00000010250e72a5 */ /* 0x000fe4000f8e00ff */
[----:B------:R-:W-:-:S03]  /*2610*/  UIMAD.WIDE.U32 UR22, UR7, UR8, URZ ;  /* 0x00000008071672a5 */ /* 0x000fc6000f8e00ff */
[----:B------:R-:W-:Y:S01]  /*2620*/  UMOV UR10, UR11 ;  /* 0x0000000b000a7c82 */ /* 0x000fe20008000000 */
[----:B------:R-:W-:Y:S02]  /*2630*/  USHF.R.U32.HI UR4, URZ, UR12, UR4 ;  /* 0x0000000cff047299 */ /* 0x000fe40008011604 */
[----:B------:R-:W-:Y:S01]  /*2640*/  @UP3 USHF.R.U32.HI UR5, URZ, UR9, UR10 ;  /* 0x00000009ff053299 */ /* 0x000fe2000801160a */
[----:B------:R-:W-:Y:S01]  /*2650*/  UMOV UR14, UR15 ;  /* 0x0000000f000e7c82 */ /* 0x000fe20008000000 */
[----:B------:R-:W-:Y:S01]  /*2660*/  UMOV UR22, UR23 ;  /* 0x0000001700167c82 */ /* 0x000fe20008000000 */
[----:B------:R-:W-:Y:S02]  /*2670*/  USHF.R.U32.HI UR17, URZ, UR17, UR14 ;  /* 0x00000011ff117299 */ /* 0x000fe4000801160e */
[----:B------:R-:W-:Y:S02]  /*2680*/  USEL UR4, UR31, UR4, !UP0 ;  /* 0x000000041f047287 */ /* 0x000fe4000c000000 */
[----:B------:R-:W-:-:S02]  /*2690*/  @UP3 USHF.R.U32.HI UR7, URZ, UR9, UR22 ;  /* 0x00000009ff073299 */ /* 0x000fc40008011616 */
[----:B------:R-:W-:Y:S02]  /*26a0*/  UIMAD UR10, UR42, UR5, URZ ;  /* 0x000000052a0a72a4 */ /* 0x000fe4000f8e02ff */
[----:B------:R-:W-:Y:S02]  /*26b0*/  USEL UR5, UR37, UR17, !UP2 ;  /* 0x0000001125057287 */ /* 0x000fe4000d000000 */
[----:B------:R-:W-:Y:S02]  /*26c0*/  UIMAD UR12, UR42, UR7, URZ ;  /* 0x000000072a0c72a4 */ /* 0x000fe4000f8e02ff */
[----:B------:R-:W-:Y:S02]  /*26d0*/  UISETP.GE.AND UP0, UPT, UR4, UR10, UPT ;  /* 0x0000000a0400728c */ /* 0x000fe4000bf06270 */
[----:B------:R-:W-:Y:S02]  /*26e0*/  UIMAD.WIDE.U32 UR10, UR4, UR8, URZ ;  /* 0x00000008040a72a5 */ /* 0x000fe4000f8e00ff */
[----:B------:R-:W-:-:S02]  /*26f0*/  UISETP.GE.OR UP0, UPT, UR5, UR12, UP0 ;  /* 0x0000000c0500728c */ /* 0x000fc40008706670 */
[----:B------:R-:W-:Y:S02]  /*2700*/  UIMAD.WIDE.U32 UR14, UR5, UR8, URZ ;  /* 0x00000008050e72a5 */ /* 0x000fe4000f8e00ff */
[----:B------:R-:W-:Y:S01]  /*2710*/  UIADD3 UR12, UPT, UPT, -UR5, URZ, URZ ;  /* 0x000000ff050c7290 */ /* 0x000fe2000fffe1ff */
[----:B------:R-:W-:Y:S01]  /*2720*/  UMOV UR10, UR11 ;  /* 0x0000000b000a7c82 */ /* 0x000fe20008000000 */
[----:B------:R-:W-:Y:S02]  /*2730*/  UIADD3 UR11, UPT, UPT, -UR4, URZ, URZ ;  /* 0x000000ff040b7290 */ /* 0x000fe4000fffe1ff */
[----:B------:R-:W-:-:S03]  /*2740*/  USHF.R.U32.HI UR10, URZ, UR9, UR10 ;  /* 0x00000009ff0a7299 */ /* 0x000fc6000801160a */
[----:B------:R-:W-:Y:S01]  /*2750*/  @!UP0 UMOV UR8, UR15 ;  /* 0x0000000f00088c82 */ /* 0x000fe20008000000 */
[----:B------:R-:W-:Y:S02]  /*2760*/  UIMAD UR11, UR18, UR11, UR31 ;  /* 0x0000000b120b72a4 */ /* 0x000fe4000f8e021f */
[----:B------:R-:W-:Y:S02]  /*2770*/  USEL UR10, UR4, UR10, !UP3 ;  /* 0x0000000a040a7287 */ /* 0x000fe4000d800000 */
[----:B------:R-:W-:Y:S02]  /*2780*/  @!UP0 USHF.R.U32.HI UR8, URZ, UR9, UR8 ;  /* 0x00000009ff088299 */ /* 0x000fe40008011608 */
[----:B------:R-:W-:Y:S02]  /*2790*/  UIADD3 UR9, UPT, UPT, -UR10, URZ, URZ ;  /* 0x000000ff0a097290 */ /* 0x000fe4000fffe1ff */
[----:B------:R-:W-:Y:S02]  /*27a0*/  @!UP0 USEL UR8, UR5, UR8, !UP3 ;  /* 0x0000000805088287 */ /* 0x000fe4000d800000 */
[----:B------:R-:W-:-:S02]  /*27b0*/  UIMAD UR9, UR42, UR9, UR4 ;  /* 0x000000092a0972a4 */ /* 0x000fc4000f8e0204 */
[----:B------:R-:W-:Y:S02]  /*27c0*/  @!UP0 UIADD3 UR10, UPT, UPT, UR10, -UR8, URZ ;  /* 0x800000080a0a8290 */ /* 0x000fe4000fffe0ff */
[----:B------:R-:W-:Y:S02]  /*27d0*/  @!UP0 UIMAD UR8, UR9, UR7, UR8 ;  /* 0x00000007090882a4 */ /* 0x000fe4000f8e0208 */
[----:B------:R-:W-:Y:S02]  /*27e0*/  @!UP0 UIMAD UR4, UR42, UR10, UR5 ;  /* 0x0000000a2a0482a4 */ /* 0x000fe4000f8e0205 */
[----:B------:R-:W-:Y:S02]  /*27f0*/  UIMAD UR7, UR20, UR12, UR37 ;  /* 0x0000000c140772a4 */ /* 0x000fe4000f8e0225 */
[----:B------:R-:W-:Y:S01]  /*2800*/  UIMAD UR31, UR4, UR18, UR11 ;  /* 0x00000012041f72a4 */ /* 0x000fe2000f8e020b */
[----:B------:R-:W-:Y:S02]  /*2810*/  @!UP0 UMOV UR5, UR8 ;  /* 0x0000000800058c82 */ /* 0x000fe40008000000 */
[----:B------:R-:W-:-:S12]  /*2820*/  UIMAD UR37, UR5, UR20, UR7 ;  /* 0x00000014052572a4 */ /* 0x000fd8000f8e0207 */
.L_x_41:
[----:B------:R-:W2:Y:S02]  /*2830*/  LDCU UR4, c[0x0][0xb30] ;  /* 0x00016600ff0477ac */ /* 0x000ea40008000800 */
[----:B--2---:R-:W-:-:S09]  /*2840*/  UISETP.NE.AND UP0, UPT, UR4, 0x1, UPT ;  /* 0x000000010400788c */ /* 0x004fd2000bf05270 */
[----:B------:R-:W-:Y:S05]  /*2850*/  BRA.U UP0, `(.L_x_42) ;  /* 0x0000000100447547 */ /* 0x000fea000b800000 */
[----:B------:R-:W2:Y:S01]  /*2860*/  LDCU.128 UR16, c[0x0][0xb10] ;  /* 0x00016200ff1077ac */ /* 0x000ea20008000c00 */
[----:B------:R-:W3:Y:S01]  /*2870*/  LDCU UR10, c[0x0][0xb0c] ;  /* 0x00016180ff0a77ac */ /* 0x000ee20008000800 */
[----:B------:R-:W4:Y:S01]  /*2880*/  LDCU UR7, c[0x0][0xb20] ;  /* 0x00016400ff0777ac */ /* 0x000f220008000800 */
[----:B--2---:R-:W-:Y:S02]  /*2890*/  UIMAD.WIDE.U32 UR8, UR37, UR16, URZ ;  /* 0x00000010250872a5 */ /* 0x004fe4000f8e00ff */
[----:B------:R-:W-:Y:S02]  /*28a0*/  UIMAD.WIDE.U32 UR4, UR31, UR19, URZ ;  /* 0x000000131f0472a5 */ /* 0x000fe4000f8e00ff */
[----:B---3--:R-:W-:Y:S02]  /*28b0*/  UISETP.NE.AND UP2, UPT, UR10, 0x1, UPT ;  /* 0x000000010a00788c */ /* 0x008fe4000bf45270 */
[----:B------:R-:W-:Y:S01]  /*28c0*/  UISETP.NE.AND UP0, UPT, UR18, 0x1, UPT ;  /* 0x000000011200788c */ /* 0x000fe2000bf05270 */
[----:B------:R-:W-:-:S02]  /*28d0*/  UMOV UR8, UR9 ;  /* 0x0000000900087c82 */ /* 0x000fc40008000000 */
[----:B------:R-:W-:Y:S01]  /*28e0*/  UMOV UR4, UR5 ;  /* 0x0000000500047c82 */ /* 0x000fe20008000000 */
[----:B------:R-:W-:Y:S02]  /*28f0*/  USHF.R.U32.HI UR17, URZ, UR17, UR8 ;  /* 0x00000011ff117299 */ /* 0x000fe40008011608 */
[----:B----4-:R-:W-:Y:S02]  /*2900*/  USHF.R.U32.HI UR4, URZ, UR7, UR4 ;  /* 0x00000007ff047299 */ /* 0x010fe40008011604 */
[----:B------:R-:W-:Y:S02]  /*2910*/  USEL UR5, UR37, UR17, !UP2 ;  /* 0x0000001125057287 */ /* 0x000fe4000d000000 */
[----:B------:R-:W-:-:S04]  /*2920*/  USEL UR4, UR31, UR4, !UP0 ;  /* 0x000000041f047287 */ /* 0x000fc8000c000000 */
[----:B------:R-:W-:Y:S02]  /*2930*/  UIADD3 UR7, UPT, UPT, UR5, -UR4, URZ ;  /* 0x8000000405077290 */ /* 0x000fe4000fffe0ff */
[----:B------:R-:W-:Y:S02]  /*2940*/  UIADD3 UR4, UPT, UPT, -UR5, UR4, URZ ;  /* 0x0000000405047290 */ /* 0x000fe4000fffe1ff */
[----:B------:R-:W-:Y:S02]  /*2950*/  UIMAD UR31, UR7, UR18, UR31 ;  /* 0x00000012071f72a4 */ /* 0x000fe4000f8e021f */
[----:B------:R-:W-:-:S12]  /*2960*/  UIMAD UR37, UR4, UR10, UR37 ;  /* 0x0000000a042572a4 */ /* 0x000fd8000f8e0225 */
.L_x_42:
[----:B------:R-:W-:Y:S01]  /*2970*/  VIADD R11, R11, 0x1 ;  /* 0x000000010b0b7836 */ /* 0x000fe20000000000 */
[----:B------:R-:W-:Y:S01]  /*2980*/  PLOP3.LUT P1, PT, PT, PT, PT, 0x80, 0x8 ;  /* 0x000000000008781c */ /* 0x000fe20003f2f070 */
[----:B------:R-:W-:Y:S02]  /*2990*/  UIADD3 UR16, UPT, UPT, UR37, UR62, URZ ;  /* 0x0000003e25107290 */ /* 0x000fe4000fffe0ff */
[----:B------:R-:W-:Y:S01]  /*29a0*/  UIADD3 UR20, UPT, UPT, UR31, UR59, URZ ;  /* 0x0000003b1f147290 */ /* 0x000fe2000fffe0ff */
[----:B------:R-:W-:-:S04]  /*29b0*/  ISETP.NE.AND P0, PT, R11, 0x2, PT ;  /* 0x000000020b00780c */ /* 0x000fc80003f05270 */
[----:B------:R-:W-:Y:S02]  /*29c0*/  SEL R3, RZ, 0x1, P0 ;  /* 0x00000001ff037807 */ /* 0x000fe40000000000 */
[----:B------:R-:W-:Y:S02]  /*29d0*/  SEL R11, R11, RZ, P0 ;  /* 0x000000ff0b0b7207 */ /* 0x000fe40000000000 */
[----:B------:R-:W-:Y:S01]  /*29e0*/  LOP3.LUT R10, R10, R3, RZ, 0x3c, !PT ;  /* 0x000000030a0a7212 */ /* 0x000fe200078e3cff */
[----:B------:R-:W-:Y:S06]  /*29f0*/  BRA.U UP1, `(.L_x_43) ;  /* 0xfffffff101487547 */ /* 0x000fec000b83ffff */
[----:B------:R-:W-:Y:S01]  /*2a00*/  UIADD3 UR13, UPT, UPT, UR13, 0x80, URZ ;  /* 0x000000800d0d7890 */ /* 0x000fe2000fffe0ff */
[----:B------:R-:W-:-:S03]  /*2a10*/  SHF.L.U32 R3, R12, 0x1f, RZ ;  /* 0x0000001f0c037819 */ /* 0x000fc600000006ff */
[----:B------:R-:W-:-:S09]  /*2a20*/  ULEA UR4, UR6, UR13, 0x3 ;  /* 0x0000000d06047291 */ /* 0x000fd2000f8e18ff */
[----:B------:R-:W2:Y:S02]  /*2a30*/  SYNCS.PHASECHK.TRANS64.TRYWAIT P0, [UR4], R3 ;  /* 0x00000003ff0075a7 */ /* 0x000ea40008001104 */
[----:B--2---:R-:W-:Y:S05]  /*2a40*/  @!P0 BRA `(.L_x_44) ;  /* 0x0000006c00448947 */ /* 0x004fea0003800000 */
.L_x_142:
[----:B------:R-:W-:-:S04]  /*2a50*/  UIADD3 UR4, UPT, UPT, UR6, 0x1, URZ ;  /* 0x0000000106047890 */ /* 0x000fc8000fffe0ff */
[----:B------:R-:W-:-:S04]  /*2a60*/  UISETP.NE.AND UP0, UPT, UR4, 0x10, UPT ;  /* 0x000000100400788c */ /* 0x000fc8000bf05270 */
[----:B------:R-:W-:Y:S02]  /*2a70*/  USEL UR6, URZ, 0x1, UP0 ;  /* 0x00000001ff067887 */ /* 0x000fe40008000000 */
[----:B------:R-:W-:-:S04]  /*2a80*/  USEL UR4, UR4, URZ, UP0 ;  /* 0x000000ff04047287 */ /* 0x000fc80008000000 */
[----:B------:R-:W-:Y:S01]  /*2a90*/  ULEA UR5, UR4, UR13, 0x3 ;  /* 0x0000000d04057291 */ /* 0x000fe2000f8e18ff */
[----:B------:R-:W-:-:S04]  /*2aa0*/  LOP3.LUT R2, R12, UR6, RZ, 0x3c, !PT ;  /* 0x000000060c027c12 */ /* 0x000fc8000f8e3cff */
[----:B-1----:R-:W-:-:S04]  /*2ab0*/  SHF.L.U32 R3, R2, 0x1f, RZ ;  /* 0x0000001f02037819 */ /* 0x002fc800000006ff */
[----:B------:R-:W1:Y:S02]  /*2ac0*/  SYNCS.PHASECHK.TRANS64.TRYWAIT P0, [UR5], R3 ;  /* 0x00000003ff0075a7 */ /* 0x000e640008001105 */
[----:B-1----:R-:W-:Y:S05]  /*2ad0*/  @!P0 BRA `(.L_x_45) ;  /* 0x0000006c00388947 */ /* 0x002fea0003800000 */
.L_x_144:
        /* <DEDUP_REMOVED lines=9> */
.L_x_146:
        /* <DEDUP_REMOVED lines=9> */
.L_x_148:
        /* <DEDUP_REMOVED lines=9> */
.L_x_150:
        /* <DEDUP_REMOVED lines=9> */
.L_x_152:
        /* <DEDUP_REMOVED lines=9> */
.L_x_154:
        /* <DEDUP_REMOVED lines=9> */
.L_x_156:
        /* <DEDUP_REMOVED lines=9> */
.L_x_158:
        /* <DEDUP_REMOVED lines=9> */
.L_x_160:
        /* <DEDUP_REMOVED lines=9> */
.L_x_162:
        /* <DEDUP_REMOVED lines=9> */
.L_x_164:
        /* <DEDUP_REMOVED lines=9> */
.L_x_166:
        /* <DEDUP_REMOVED lines=9> */
.L_x_168:
        /* <DEDUP_REMOVED lines=9> */
.L_x_170:
[----:B------:R-:W-:-:S04]  /*3230*/  UIADD3 UR4, UPT, UPT, UR4, 0x1, URZ ;  /* 0x0000000104047890 */ /* 0x000fc8000fffe0ff */
[----:B------:R-:W-:-:S04]  /*3240*/  UISETP.NE.AND UP0, UPT, UR4, 0x10, UPT ;  /* 0x000000100400788c */ /* 0x000fc8000bf05270 */
[----:B------:R-:W-:Y:S02]  /*3250*/  USEL UR5, URZ, 0x1, UP0 ;  /* 0x00000001ff057887 */ /* 0x000fe40008000000 */
[----:B------:R-:W-:-:S04]  /*3260*/  USEL UR4, UR4, URZ, UP0 ;  /* 0x000000ff04047287 */ /* 0x000fc80008000000 */
[----:B------:R-:W-:Y:S01]  /*3270*/  ULEA UR4, UR4, UR13, 0x3 ;  /* 0x0000000d04047291 */ /* 0x000fe2000f8e18ff */
[----:B-1----:R-:W-:-:S04]  /*3280*/  LOP3.LUT R3, R2, UR5, RZ, 0x3c, !PT ;  /* 0x0000000502037c12 */ /* 0x002fc8000f8e3cff */
[----:B------:R-:W-:Y:S01]  /*3290*/  SHF.L.U32 R3, R3, 0x1f, RZ ;  /* 0x0000001f03037819 */ /* 0x000fe200000006ff */
[----:B------:R-:W-:-:S07]  /*32a0*/  IMAD.U32 R0, RZ, RZ, UR4 ;  /* 0x00000004ff007e24 */ /* 0x000fce000f8e00ff */
.L_x_59:
[----:B-1----:R1:W2:Y:S02]  /*32b0*/  SYNCS.PHASECHK.TRANS64.TRYWAIT P0, [R0+URZ], R3 ;  /* 0x00000003000075a7 */ /* 0x0022a400080011ff */
[----:B--2---:R-:W-:Y:S05]  /*32c0*/  @!P0 NANOSLEEP.SYNCS 0x989680 ;  /* 0x009896800000895d */ /* 0x004fea0003900000 */
[----:B------:R-:W2:Y:S02]  /*32d0*/  @!P0 SYNCS.PHASECHK.TRANS64 P0, [R0+URZ], R3 ;  /* 0x00000003000085a7 */ /* 0x000ea400080010ff */
[----:B--2---:R-:W-:Y:S05]  /*32e0*/  @P0 EXIT ;  /* 0x000000000000094d */ /* 0x004fea0003800000 */
[----:B------:R-:W-:Y:S05]  /*32f0*/  BRA `(.L_x_59) ;  /* 0xfffffffc00ec7947 */ /* 0x000fea000383ffff */
.L_x_23:
[----:B------:R-:W-:-:S04]  /*3300*/  UISETP.NE.AND UP0, UPT, UR48, URZ, UPT ;  /* 0x000000ff3000728c */ /* 0x000fc8000bf05270 */
[----:B------:R-:W-:-:S09]  /*3310*/  UISETP.NE.OR UP0, UPT, UR13, 0x1, UP0 ;  /* 0x000000010d00788c */ /* 0x000fd20008705670 */
[----:B------:R-:W-:Y:S05]  /*3320*/  BRA.U UP0, `(.L_x_60) ;  /* 0x0000000500487547 */ /* 0x000fea000b800000 */
[----:B------:R-:W-:Y:S01]  /*3330*/  ISETP.GE.U32.AND P2, PT, R0, 0x4, PT ;  /* 0x000000040000780c */ /* 0x000fe20003f46070 */
[----:B------:R-:W-:Y:S01]  /*3340*/  IMAD.MOV.U32 R12, RZ, RZ, 0x1 ;  /* 0x00000001ff0c7424 */ /* 0x000fe200078e00ff */
[----:B------:R-:W-:Y:S02]  /*3350*/  CS2R R10, SRZ ;  /* 0x00000000000a7805 */ /* 0x000fe4000001ff00 */
[----:B------:R-:W-:Y:S01]  /*3360*/  CS2R R8, SRZ ;  /* 0x0000000000087805 */ /* 0x000fe2000001ff00 */
[----:B------:R-:W-:Y:S01]  /*3370*/  UMOV UR4, 0x400 ;  /* 0x0000040000047882 */ /* 0x000fe20000000000 */
[----:B------:R-:W-:Y:S01]  /*3380*/  UMOV UR5, URZ ;  /* 0x000000ff00057c82 */ /* 0x000fe20008000000 */
[----:B------:R-:W-:-:S12]  /*3390*/  ULEA UR6, UR48, UR4, 0x18 ;  /* 0x0000000430067291 */ /* 0x000fd8000f8ec0ff */
.L_x_64:
[----:B------:R-:W-:Y:S02]  /*33a0*/  LEA R2, R8, UR6, 0x3 ;  /* 0x0000000608027c11 */ /* 0x000fe4000f8e18ff */
[----:B------:R-:W-:-:S03]  /*33b0*/  SHF.L.U32 R5, R9, 0x1f, RZ ;  /* 0x0000001f09057819 */ /* 0x000fc600000006ff */
[----:B------:R-:W-:Y:S01]  /*33c0*/  VIADD R4, R2, 0x1a0 ;  /* 0x000001a002047836 */ /* 0x000fe20000000000 */
[----:B------:R-:W1:Y:S02]  /*33d0*/  SYNCS.PHASECHK.TRANS64.TRYWAIT P0, [R2+URZ+0x190], R5 ;  /* 0x00019005020075a7 */ /* 0x000e6400080011ff */
[----:B-1----:R-:W-:Y:S05]  /*33e0*/  @!P0 BRA `(.L_x_61) ;  /* 0x0000006800448947 */ /* 0x002fea0003800000 */
.L_x_171:
[----:B------:R-:W-:Y:S01]  /*33f0*/  ULEA UR4, UR5, UR6, 0x3 ;  /* 0x0000000605047291 */ /* 0x000fe2000f8e18ff */
[----:B------:R-:W-:Y:S02]  /*3400*/  PRMT R4, RZ, 0x654, R4 ;  /* 0x00000654ff047816 */ /* 0x000fe40000000004 */
[----:B-1----:R-:W-:Y:S01]  /*3410*/  SHF.L.U32 R5, R12, 0x1f, RZ ;  /* 0x0000001f0c057819 */ /* 0x002fe200000006ff */
[----:B------:R-:W-:Y:S01]  /*3420*/  UIADD3 UR7, UPT, UPT, UR4, 0x130, URZ ;  /* 0x0000013004077890 */ /* 0x000fe2000fffe0ff */
[----:B------:R1:W-:Y:S05]  /*3430*/  SYNCS.ARRIVE.TRANS64.RED.A1T0 RZ, [R4+URZ], RZ ;  /* 0x000000ff04ff79a7 */ /* 0x0003ea00081004ff */
[----:B------:R-:W-:Y:S01]  /*3440*/  IMAD.U32 R7, RZ, RZ, UR7 ;  /* 0x00000007ff077e24 */ /* 0x000fe2000f8e00ff */
[----:B------:R-:W2:Y:S04]  /*3450*/  SYNCS.PHASECHK.TRANS64.TRYWAIT P0, [UR4+0x140], R5 ;  /* 0x00014005ff0075a7 */ /* 0x000ea80008001104 */
[----:B------:R-:W-:Y:S01]  /*3460*/  PRMT R6, R0, 0x654, R7 ;  /* 0x0000065400067816 */ /* 0x000fe20000000007 */
[----:B-1----:R-:W-:Y:S01]  /*3470*/  @!P2 IMAD.MOV.U32 R4, RZ, RZ, 0x10 ;  /* 0x00000010ff04a424 */ /* 0x002fe200078e00ff */
[----:B--2---:R-:W-:Y:S06]  /*3480*/  @!P0 BRA `(.L_x_62) ;  /* 0x0000006800308947 */ /* 0x004fec0003800000 */
.L_x_173:
[----:B------:R-:W-:Y:S01]  /*3490*/  ULEA UR8, UR5, UR6, 0x4 ;  /* 0x0000000605087291 */ /* 0x000fe2000f8e20ff */
[----:B------:R-:W-:Y:S01]  /*34a0*/  SEL R3, R6, R3, !P2 ;  /* 0x0000000306037207 */ /* 0x000fe20005000000 */
[----:B------:R-:W-:Y:S01]  /*34b0*/  UIADD3 UR9, UPT, UPT, UR4, 0x130, URZ ;  /* 0x0000013004097890 */ /* 0x000fe2000fffe0ff */
[----:B-1----:R-:W-:Y:S01]  /*34c0*/  LEA R2, R11, UR6, 0x3 ;  /* 0x000000060b027c11 */ /* 0x002fe2000f8e18ff */
[----:B------:R-:W-:Y:S01]  /*34d0*/  UIADD3 UR8, UPT, UPT, UR8, 0x1c0, URZ ;  /* 0x000001c008087890 */ /* 0x000fe2000fffe0ff */
[----:B------:R-:W-:Y:S01]  /*34e0*/  SHF.L.U32 R5, R10, 0x1f, RZ ;  /* 0x0000001f0a057819 */ /* 0x000fe200000006ff */
[----:B------:R1:W-:Y:S01]  /*34f0*/  @!P2 SYNCS.ARRIVE.TRANS64.RED RZ, [R3+URZ], R4 ;  /* 0x0000000403ffa9a7 */ /* 0x0003e200080004ff */
[----:B------:R-:W-:Y:S01]  /*3500*/  UIADD3 UR4, UPT, UPT, UR5, 0x1, URZ ;  /* 0x0000000105047890 */ /* 0x000fe2000fffe0ff */
[----:B------:R-:W-:-:S03]  /*3510*/  VIADD R8, R8, 0x1 ;  /* 0x0000000108087836 */ /* 0x000fc60000000000 */
[----:B------:R-:W-:Y:S02]  /*3520*/  UISETP.NE.AND UP0, UPT, UR4, 0x2, UPT ;  /* 0x000000020400788c */ /* 0x000fe4000bf05270 */
[----:B------:R-:W-:Y:S06]  /*3530*/  UGETNEXTWORKID.BROADCAST [UR8], [UR9] ;  /* 0x00000000080073ca */ /* 0x000fec0008000100 */
[----:B------:R-:W-:Y:S01]  /*3540*/  USEL UR7, URZ, 0x1, UP0 ;  /* 0x00000001ff077887 */ /* 0x000fe20008000000 */
[----:B------:R-:W-:Y:S01]  /*3550*/  ISETP.NE.AND P0, PT, R8, 0x2, PT ;  /* 0x000000020800780c */ /* 0x000fe20003f05270 */
[----:B------:R-:W-:Y:S01]  /*3560*/  USEL UR5, UR4, URZ, UP0 ;  /* 0x000000ff04057287 */ /* 0x000fe20008000000 */
[----:B------:R-:W2:Y:S03]  /*3570*/  SYNCS.PHASECHK.TRANS64.TRYWAIT P1, [R2+URZ+0x130], R5 ;  /* 0x00013005020075a7 */ /* 0x000ea600080211ff */
[----:B------:R-:W-:Y:S01]  /*3580*/  LOP3.LUT R12, R12, UR7, RZ, 0x3c, !PT ;  /* 0x000000070c0c7c12 */ /* 0x000fe2000f8e3cff */
[----:B-12---:R-:W-:Y:S07]  /*3590*/  @!P1 BRA `(.L_x_63) ;  /* 0x0000006800049947 */ /* 0x006fee0003800000 */
.L_x_174:
[C---:B------:R-:W-:Y:S01]  /*35a0*/  LEA R4, R11.reuse, UR6, 0x4 ;  /* 0x000000060b047c11 */ /* 0x040fe2000f8e20ff */
[----:B-1----:R-:W-:Y:S01]  /*35b0*/  VIADD R2, R2, 0x140 ;  /* 0x0000014002027836 */ /* 0x002fe20000000000 */
[----:B------:R-:W-:Y:S01]  /*35c0*/  SEL R8, R8, RZ, P0 ;  /* 0x000000ff08087207 */ /* 0x000fe20000000000 */
[----:B------:R-:W-:-:S03]  /*35d0*/  VIADD R11, R11, 0x1 ;  /* 0x000000010b0b7836 */ /* 0x000fc60000000000 */
[----:B------:R-:W1:Y:S01]  /*35e0*/  LDS.128 R4, [R4+0x1c0] ;  /* 0x0001c00004047984 */ /* 0x000e620000000c00 */
[----:B------:R-:W-:Y:S02]  /*35f0*/  PRMT R2, RZ, 0x654, R2 ;  /* 0x00000654ff027816 */ /* 0x000fe40000000002 */
[C---:B------:R-:W-:Y:S01]  /*3600*/  ISETP.NE.AND P1, PT, R11.reuse, 0x2, PT ;  /* 0x000000020b00780c */ /* 0x040fe20003f25270 */
[----:B------:R-:W-:Y:S01]  /*3610*/  @!PT LDS RZ, [RZ] ;  /* 0x00000000fffff984 */ /* 0x000fe20000000800 */
[----:B------:R-:W-:Y:S01]  /*3620*/  @!PT LDS RZ, [RZ] ;  /* 0x00000000fffff984 */ /* 0x000fe20000000800 */
[----:B------:R-:W-:Y:S01]  /*3630*/  @!PT LDS RZ, [RZ] ;  /* 0x00000000fffff984 */ /* 0x000fe20000000800 */
[----:B------:R-:W-:Y:S01]  /*3640*/  @!PT LDS RZ, [RZ] ;  /* 0x00000000fffff984 */ /* 0x000fe20000000800 */
[----:B------:R2:W-:Y:S06]  /*3650*/  MEMBAR.ALL.CTA ;  /* 0x0000000000007992 */ /* 0x0005ec0000008000 */
[----:B--2---:R-:W2:Y:S01]  /*3660*/  FENCE.VIEW.ASYNC.S ;  /* 0x00000000000073c6 */ /* 0x004ea20000000000 */
[----:B------:R-:W-:Y:S01]  /*3670*/  SEL R11, R11, RZ, P1 ;  /* 0x000000ff0b0b7207 */ /* 0x000fe20000800000 */
[----:B--2---:R2:W-:Y:S01]  /*3680*/  SYNCS.ARRIVE.TRANS64.RED.A1T0 RZ, [R2+URZ], RZ ;  /* 0x000000ff02ff79a7 */ /* 0x0045e200081004ff */
[----:B-1----:R-:W-:-:S02]  /*3690*/  LOP3.LUT P3, RZ, R6, 0x1, RZ, 0xc0, !PT ;  /* 0x0000000106ff7812 */ /* 0x002fc4000786c0ff */
[----:B------:R-:W-:-:S04]  /*36a0*/  SEL R5, RZ, 0x1, P1 ;  /* 0x00000001ff057807 */ /* 0x000fc80000800000 */
[----:B------:R-:W-:Y:S02]  /*36b0*/  LOP3.LUT R10, R10, R5, RZ, 0x3c, !PT ;  /* 0x000000050a0a7212 */ /* 0x000fe400078e3cff */
[----:B--2---:R-:W-:-:S04]  /*36c0*/  SEL R2, RZ, 0x1, P0 ;  /* 0x00000001ff027807 */ /* 0x004fc80000000000 */
[----:B------:R-:W-:Y:S01]  /*36d0*/  LOP3.LUT R9, R9, R2, RZ, 0x3c, !PT ;  /* 0x0000000209097212 */ /* 0x000fe200078e3cff */
[----:B------:R-:W-:Y:S06]  /*36e0*/  @P3 BRA `(.L_x_64) ;  /* 0xfffffffc002c3947 */ /* 0x000fec000383ffff */
[----:B------:R-:W-:Y:S01]  /*36f0*/  ULEA UR4, UR5, UR6, 0x3 ;  /* 0x0000000605047291 */ /* 0x000fe2000f8e18ff */
[----:B------:R-:W-:-:S08]  /*3700*/  SHF.L.U32 R3, R12, 0x1f, RZ ;  /* 0x0000001f0c037819 */ /* 0x000fd000000006ff */
[----:B------:R-:W1:Y:S02]  /*3710*/  SYNCS.PHASECHK.TRANS64 P0, [UR4+0x140], R3 ;  /* 0x00014003ff0075a7 */ /* 0x000e640008001004 */
[----:B-1----:R-:W-:Y:S05]  /*3720*/  @P0 BRA `(.L_x_65) ;  /* 0x0000000000080947 */ /* 0x002fea0003800000 */
[----:B------:R-:W1:Y:S02]  /*3730*/  SYNCS.PHASECHK.TRANS64.TRYWAIT P0, [UR4+0x140], R3 ;  /* 0x00014003ff0075a7 */ /* 0x000e640008001104 */
[----:B-1----:R-:W-:Y:S05]  /*3740*/  @!P0 BRA `(.L_x_66) ;  /* 0x0000006400ac8947 */ /* 0x002fea0003800000 */
.L_x_65:
[----:B------:R-:W-:-:S04]  /*3750*/  UIADD3 UR7, UPT, UPT, UR5, 0x1, URZ ;  /* 0x0000000105077890 */ /* 0x000fc8000fffe0ff */
[----:B------:R-:W-:-:S04]  /*3760*/  UISETP.NE.AND UP0, UPT, UR7, 0x2, UPT ;  /* 0x000000020700788c */ /* 0x000fc8000bf05270 */
[----:B------:R-:W-:Y:S02]  /*3770*/  USEL UR8, URZ, 0x1, UP0 ;  /* 0x00000001ff087887 */ /* 0x000fe40008000000 */
[----:B------:R-:W-:-:S04]  /*3780*/  USEL UR7, UR7, URZ, UP0 ;  /* 0x000000ff07077287 */ /* 0x000fc80008000000 */
[----:B------:R-:W-:Y:S01]  /*3790*/  ULEA UR7, UR7, UR6, 0x3 ;  /* 0x0000000607077291 */ /* 0x000fe2000f8e18ff */
[----:B-1----:R-:W-:-:S04]  /*37a0*/  LOP3.LUT R3, R12, UR8, RZ, 0x3c, !PT ;  /* 0x000000080c037c12 */ /* 0x002fc8000f8e3cff */
[----:B------:R-:W-:-:S04]  /*37b0*/  SHF.L.U32 R0, R3, 0x1f, RZ ;  /* 0x0000001f03007819 */ /* 0x000fc800000006ff */
[----:B------:R-:W1:Y:S02]  /*37c0*/  SYNCS.PHASECHK.TRANS64 P0, [UR7+0x140], R0 ;  /* 0x00014000ff0075a7 */ /* 0x000e640008001007 */
[----:B-1----:R-:W-:Y:S05]  /*37d0*/  @P0 EXIT ;  /* 0x000000000000094d */ /* 0x002fea0003800000 */
[----:B------:R-:W-:Y:S02]  /*37e0*/  SHF.L.U32 R3, R3, 0x1f, RZ ;  /* 0x0000001f03037819 */ /* 0x000fe400000006ff */
[----:B------:R-:W-:-:S07]  /*37f0*/  MOV R0, UR7 ;  /* 0x0000000700007c02 */ /* 0x000fce0008000f00 */
.L_x_67:
[----:B-1----:R1:W2:Y:S02]  /*3800*/  SYNCS.PHASECHK.TRANS64.TRYWAIT P0, [R0+URZ+0x140], R3 ;  /* 0x00014003000075a7 */ /* 0x0022a400080011ff */
[----:B--2---:R-:W-:Y:S05]  /*3810*/  @!P0 NANOSLEEP.SYNCS 0x989680 ;  /* 0x009896800000895d */ /* 0x004fea0003900000 */
[----:B------:R-:W2:Y:S02]  /*3820*/  @!P0 SYNCS.PHASECHK.TRANS64 P0, [R0+URZ+0x140], R3 ;  /* 0x00014003000085a7 */ /* 0x000ea400080010ff */
[----:B--2---:R-:W-:Y:S05]  /*3830*/  @P0 EXIT ;  /* 0x000000000000094d */ /* 0x004fea0003800000 */
[----:B------:R-:W-:Y:S05]  /*3840*/  BRA `(.L_x_67) ;  /* 0xfffffffc00ec7947 */ /* 0x000fea000383ffff */
.L_x_60:
[----:B------:R-:W-:Y:S05]  /*3850*/  BRA.U UP4, `(.L_x_68) ;  /* 0x0000001104a07547 */ /* 0x000fea000b800000 */
[----:B------:R-:W-:Y:S01]  /*3860*/  UMOV UR4, 0x40 ;  /* 0x0000004000047882 */ /* 0x000fe20000000000 */
[----:B------:R-:W-:Y:S01]  /*3870*/  NOP ;  /* 0x0000000000007918 */ /* 0x000fe20000000000 */
[----:B------:R-:W-:Y:S01]  /*3880*/  ULEA UR5, UR48, UR4, 0x18 ;  /* 0x0000000430057291 */ /* 0x000fe2000f8ec0ff */
[----:B------:R-:W-:Y:S02]  /*3890*/  UMOV UR6, 0x400 ;  /* 0x0000040000067882 */ /* 0x000fe40000000000 */
[----:B------:R-:W-:-:S06]  /*38a0*/  ULEA UR6, UR48, UR6, 0x18 ;  /* 0x0000000630067291 */ /* 0x000fcc000f8ec0ff */
[----:B------:R-:W1:Y:S02]  /*38b0*/  LDS.U8 R0, [UR5+0x1c] ;  /* 0x00001c05ff007984 */ /* 0x000e640008000000 */
[----:B-1----:R-:W-:-:S13]  /*38c0*/  ISETP.NE.AND P0, PT, R0, RZ, PT ;  /* 0x000000ff0000720c */ /* 0x002fda0003f05270 */
[----:B------:R-:W-:Y:S05]  /*38d0*/  @P0 BRA `(.L_x_69) ;  /* 0x0000000400080947 */ /* 0x000fea0003800000 */
[----:B------:R-:W-:Y:S02]  /*38e0*/  UISETP.NE.U32.AND UP1, UPT, UR33, 0x1, UPT ;  /* 0x000000012100788c */ /* 0x000fe4000bf25070 */
[----:B------:R-:W-:-:S07]  /*38f0*/  UIADD3 UR7, UPT, UPT, UR5, 0x8, URZ ;  /* 0x0000000805077890 */ /* 0x000fce000fffe0ff */
[----:B------:R-:W-:Y:S05]  /*3900*/  BRA.U !UP1, `(.L_x_70) ;  /* 0x00000001099c7547 */ /* 0x000fea000b800000 */
[----:B------:R-:W-:Y:S01]  /*3910*/  ELECT P0, URZ, PT ;  /* 0x0000000000ff782f */ /* 0x000fe20003800000 */
[----:B------:R-:W-:-:S12]  /*3920*/  BSSY B0, `(.L_x_70) ;  /* 0x0000025000007945 */ /* 0x000fd80003800000 */
[----:B------:R-:W-:Y:S05]  /*3930*/  @!P0 BRA `(.L_x_71) ;  /* 0x00000000008c8947 */ /* 0x000fea0003800000 */
[----:B------:R-:W-:-:S05]  /*3940*/  UMOV UR4, 0x10 ;  /* 0x0000001000047882 */ /* 0x000fca0000000000 */
[----:B------:R-:W-:Y:S04]  /*3950*/  DEPBAR.LE SB1, 0x36 ;  /* 0x00009d800000791a */ /* 0x000fe80000000000 */
[----:B------:R-:W1:Y:S02]  /*3960*/  UTCATOMSWS.2CTA.FIND_AND_SET.ALIGN UP0, UR4, UR4 ;  /* 0x00000004000475e3 */ /* 0x000e640008200800 */
[----:B-1----:R-:W-:Y:S01]  /*3970*/  MOV R11, UR4 ;  /* 0x00000004000b7c02 */ /* 0x002fe20008000f00 */
[----:B------:R-:W-:Y:S06]  /*3980*/  BRA.U UP0, `(.L_x_72) ;  /* 0x0000000100187547 */ /* 0x000fec000b800000 */
.L_x_73:
[----:B------:R-:W-:Y:S05]  /*3990*/  NANOSLEEP 0x64 ;  /* 0x000000640000795d */ /* 0x000fea0003800000 */
[----:B------:R-:W-:-:S05]  /*39a0*/  UMOV UR4, 0x10 ;  /* 0x0000001000047882 */ /* 0x000fca0000000000 */
[----:B------:R-:W-:Y:S04]  /*39b0*/  DEPBAR.LE SB1, 0x36 ;  /* 0x00009d800000791a */ /* 0x000fe80000000000 */
[----:B------:R-:W1:Y:S02]  /*39c0*/  UTCATOMSWS.2CTA.FIND_AND_SET.ALIGN UP0, UR4, UR4 ;  /* 0x00000004000475e3 */ /* 0x000e640008200800 */
[----:B-1----:R-:W-:Y:S01]  /*39d0*/  MOV R11, UR4 ;  /* 0x00000004000b7c02 */ /* 0x002fe20008000f00 */
[----:B------:R-:W-:Y:S05]  /*39e0*/  BRA.U !UP0, `(.L_x_73) ;  /* 0xfffffffd08e87547 */ /* 0x000fea000b83ffff */
.L_x_72:
[----:B------:R-:W1:Y:S01]  /*39f0*/  LDS R7, [UR5+0x10] ;  /* 0x00001005ff077984 */ /* 0x000e620008000800 */
[----:B------:R-:W-:Y:S01]  /*3a00*/  IMAD.U32 R5, RZ, RZ, UR6 ;  /* 0x00000006ff057e24 */ /* 0x000fe2000f8e00ff */
[----:B------:R-:W-:-:S03]  /*3a10*/  MOV R4, UR34 ;  /* 0x0000002200047c02 */ /* 0x000fc60008000f00 */
[----:B------:R-:W-:Y:S01]  /*3a20*/  VIADD R5, R5, 0x1e0 ;  /* 0x000001e005057836 */ /* 0x000fe20000000000 */
[----:B-1----:R-:W-:-:S04]  /*3a30*/  SHF.L.U32 R7, R7, 0x1f, RZ ;  /* 0x0000001f07077819 */ /* 0x002fc800000006ff */
[----:B------:R-:W1:Y:S02]  /*3a40*/  SYNCS.PHASECHK.TRANS64.TRYWAIT P0, [UR5+0x8], R7 ;  /* 0x00000807ff0075a7 */ /* 0x000e640008001105 */
[----:B-1----:R-:W-:Y:S05]  /*3a50*/  @P0 BRA `(.L_x_74) ;  /* 0x0000000000080947 */ /* 0x002fea0003800000 */
[----:B------:R-:W1:Y:S02]  /*3a60*/  SYNCS.PHASECHK.TRANS64.TRYWAIT P0, [UR5+0x8], R7 ;  /* 0x00000807ff0075a7 */ /* 0x000e640008001105 */
[----:B-1----:R-:W-:Y:S05]  /*3a70*/  @!P0 BRA `(.L_x_75) ;  /* 0x0000006000f88947 */ /* 0x002fea0003800000 */
.L_x_74:
[----:B-1----:R-:W-:Y:S01]  /*3a80*/  HFMA2 R0, -RZ, RZ, 0, 5.9604644775390625e-08 ;  /* 0x00000001ff007431 */ /* 0x002fe200000001ff */
[----:B------:R-:W-:Y:S01]  /*3a90*/  UPRMT UR4, UR34, 0x654, UR7 ;  /* 0x0000065422047896 */ /* 0x000fe20008000007 */
[----:B------:R-:W-:Y:S01]  /*3aa0*/  IMAD.MOV.U32 R8, RZ, RZ, 0xffff ;  /* 0x0000ffffff087424 */ /* 0x000fe200078e00ff */
[----:B------:R-:W-:Y:S01]  /*3ab0*/  PRMT R4, R4, 0x654, R5 ;  /* 0x0000065404047816 */ /* 0x000fe20000000005 */
[----:B------:R-:W-:Y:S02]  /*3ac0*/  IMAD.MOV.U32 R6, RZ, RZ, 0x4 ;  /* 0x00000004ff067424 */ /* 0x000fe400078e00ff */
[----:B------:R-:W-:Y:S01]  /*3ad0*/  IMAD.SHL.U32 R9, R11, 0x20, RZ ;  /* 0x000000200b097824 */ /* 0x000fe200078e00ff */
[----:B------:R-:W-:Y:S02]  /*3ae0*/  MOV R5, UR4 ;  /* 0x0000000400057c02 */ /* 0x000fe40008000f00 */
[-C--:B------:R-:W-:Y:S01]  /*3af0*/  SHF.L.U32 R8, R8, R11.reuse, RZ ;  /* 0x0000000b08087219 */ /* 0x080fe200000006ff */
[----:B------:R1:W-:Y:S01]  /*3b00*/  SYNCS.ARRIVE.TRANS64.RED RZ, [UR4], R6 ;  /* 0x00000006ffff79a7 */ /* 0x0003e20008000404 */
[----:B------:R-:W-:Y:S01]  /*3b10*/  SHF.L.U32 R7, R0, R11, RZ ;  /* 0x0000000b00077219 */ /* 0x000fe200000006ff */
[----:B------:R1:W-:Y:S04]  /*3b20*/  STS [UR6+0x1e0], R9 ;  /* 0x0001e009ff007988 */ /* 0x0003e80008000806 */
[----:B------:R1:W-:Y:S04]  /*3b30*/  STAS [R4.64], R11 ;  /* 0x0000000b04007dbd */ /* 0x0003e8000c0008ff */
[----:B------:R1:W-:Y:S04]  /*3b40*/  ATOMS.OR RZ, [UR5+0x14], R8 ;  /* 0x00001408ffff798c */ /* 0x0003e8000b000005 */
[----:B------:R1:W-:Y:S04]  /*3b50*/  ATOMS.OR RZ, [UR5+0x18], R7 ;  /* 0x00001807ffff798c */ /* 0x0003e8000b000005 */
[----:B------:R1:W-:Y:S02]  /*3b60*/  ATOMS.XOR RZ, [UR5+0x10], R0 ;  /* 0x00001000ffff798c */ /* 0x0003e4000b800005 */
.L_x_71:
[----:B------:R-:W-:Y:S05]  /*3b70*/  BSYNC B0 ;  /* 0x0000000000007941 */ /* 0x000fea0003800000 */
.L_x_70:
[----:B------:R-:W-:Y:S05]  /*3b80*/  BRA.U UP1, `(.L_x_76) ;  /* 0x00000001016c7547 */ /* 0x000fea000b800000 */
[----:B------:R-:W-:-:S03]  /*3b90*/  UMOV UR4, 0xffffffff ;  /* 0xffffffff00047882 */ /* 0x000fc60000000000 */
[----:B------:R-:W-:Y:S05]  /*3ba0*/  BRA.DIV UR4, `(.L_x_77) ;  /* 0x0000006204c47947 */ /* 0x000fea000b800000 */
[----:B------:R-:W-:-:S13]  /*3bb0*/  ELECT P0, URZ, PT ;  /* 0x0000000000ff782f */ /* 0x000fda0003800000 */
.L_x_178:
[----:B------:R-:W-:Y:S05]  /*3bc0*/  @!P0 BRA `(.L_x_76) ;  /* 0x00000000005c8947 */ /* 0x000fea0003800000 */
[----:B-1----:R-:W1:Y:S02]  /*3bd0*/  LDS R5, [UR5+0x10] ;  /* 0x00001005ff057984 */ /* 0x002e640008000800 */
[----:B-1----:R-:W-:-:S04]  /*3be0*/  SHF.L.U32 R5, R5, 0x1f, RZ ;  /* 0x0000001f05057819 */ /* 0x002fc800000006ff */
[----:B------:R-:W1:Y:S02]  /*3bf0*/  SYNCS.PHASECHK.TRANS64.TRYWAIT P0, [UR5+0x8], R5 ;  /* 0x00000805ff0075a7 */ /* 0x000e640008001105 */
[----:B-1----:R-:W-:Y:S05]  /*3c00*/  @P0 BRA `(.L_x_78) ;  /* 0x0000000000080947 */ /* 0x002fea0003800000 */
[----:B------:R-:W1:Y:S02]  /*3c10*/  SYNCS.PHASECHK.TRANS64.TRYWAIT P0, [UR5+0x8], R5 ;  /* 0x00000805ff0075a7 */ /* 0x000e640008001105 */
[----:B-1----:R-:W-:Y:S05]  /*3c20*/  @!P0 BRA `(.L_x_79) ;  /* 0x0000006000c88947 */ /* 0x002fea0003800000 */
.L_x_78:
[----:B------:R-:W2:Y:S01]  /*3c30*/  LDS R7, [UR6+0x1e0] ;  /* 0x0001e006ff077984 */ /* 0x000ea20008000800 */
[----:B-1----:R-:W-:Y:S02]  /*3c40*/  HFMA2 R0, -RZ, RZ, 0, 5.9604644775390625e-08 ;  /* 0x00000001ff007431 */ /* 0x002fe400000001ff */
[----:B------:R-:W-:Y:S01]  /*3c50*/  IMAD.MOV.U32 R4, RZ, RZ, 0xffff ;  /* 0x0000ffffff047424 */ /* 0x000fe200078e00ff */
[----:B------:R-:W-:Y:S01]  /*3c60*/  UPRMT UR4, UR34, 0x654, UR7 ;  /* 0x0000065422047896 */ /* 0x000fe20008000007 */
[----:B--2---:R-:W-:-:S03]  /*3c70*/  IMAD.SHL.U32 R5, R7, 0x20, RZ ;  /* 0x0000002007057824 */ /* 0x004fc600078e00ff */
[-C--:B------:R-:W-:Y:S02]  /*3c80*/  SHF.L.U32 R4, R4, R7.reuse, RZ ;  /* 0x0000000704047219 */ /* 0x080fe400000006ff */
[----:B------:R-:W-:Y:S01]  /*3c90*/  SHF.L.U32 R7, R0, R7, RZ ;  /* 0x0000000700077219 */ /* 0x000fe200000006ff */
[----:B------:R2:W-:Y:S04]  /*3ca0*/  STS [UR6+0x1e0], R5 ;  /* 0x0001e005ff007988 */ /* 0x0005e80008000806 */
[----:B------:R2:W-:Y:S04]  /*3cb0*/  ATOMS.OR RZ, [UR5+0x14], R4 ;  /* 0x00001404ffff798c */ /* 0x0005e8000b000005 */
[----:B------:R2:W-:Y:S01]  /*3cc0*/  ATOMS.OR RZ, [UR5+0x18], R7 ;  /* 0x00001807ffff798c */ /* 0x0005e2000b000005 */
[----:B------:R-:W-:Y:S03]  /*3cd0*/  SYNCS.ARRIVE.TRANS64.RED.A1T0 RZ, [UR4], RZ ;  /* 0x000000ffffff79a7 */ /* 0x000fe60008100404 */
[----:B------:R2:W-:Y:S01]  /*3ce0*/  ATOMS.XOR RZ, [UR5+0x10], R0 ;  /* 0x00001000ffff798c */ /* 0x0005e2000b800005 */
[----:B------:R-:W-:Y:S05]  /*3cf0*/  BRA `(.L_x_76) ;  /* 0x0000000000107947 */ /* 0x000fea0003800000 */
.L_x_69:
[----:B------:R-:W-:Y:S02]  /*3d00*/  MOV R0, 0xffffffff ;  /* 0xffffffff00007802 */ /* 0x000fe40000000f00 */
[----:B------:R-:W-:-:S03]  /*3d10*/  MOV R4, 0x3d40 ;  /* 0x00003d4000047802 */ /* 0x000fc60000000f00 */
[----:B------:R1:W-:Y:S04]  /*3d20*/  STS [UR6+0x1e0], R0 ;  /* 0x0001e000ff007988 */ /* 0x0003e80008000806 */
[----:B-1---5:R-:W-:Y:S05]  /*3d30*/  CALL.REL.NOINC `($__internal_1_$__cuda_sm10x_tcgen05_guardrail_trap_phase_invalid_during_alloc) ;  /* 0x0000006800107944 */ /* 0x022fea0003c00000 */
.L_x_76:
[----:B------:R-:W-:Y:S05]  /*3d40*/  WARPSYNC.ALL ;  /* 0x0000000000007948 */ /* 0x000fea0003800000 */
[----:B------:R-:W3:Y:S01]  /*3d50*/  S2UR UR4, SR_CgaCtaId ;  /* 0x00000000000479c3 */ /* 0x000ee20000008800 */
[----:B------:R-:W-:Y:S01]  /*3d60*/  UMOV UR17, 0x400 ;  /* 0x0000040000117882 */ /* 0x000fe20000000000 */
[----:B------:R-:W-:-:S06]  /*3d70*/  NOP ;  /* 0x0000000000007918 */ /* 0x000fcc0000000000 */
[----:B------:R-:W-:Y:S06]  /*3d80*/  BAR.ARV 0x6, 0xa0 ;  /* 0x0182800000007b1d */ /* 0x000fec0000002000 */
[----:B------:R-:W4:Y:S01]  /*3d90*/  LDCU UR6, c[0x0][0x38c] ;  /* 0x00007180ff0677ac */ /* 0x000f220008000800 */
[----:B------:R-:W-:Y:S01]  /*3da0*/  LOP3.LUT R3, R3, 0xffff, RZ, 0xc0, !PT ;  /* 0x0000ffff03037812 */ /* 0x000fe200078ec0ff */
[----:B-1----:R-:W-:Y:S01]  /*3db0*/  IMAD.MOV.U32 R9, RZ, RZ, 0x1 ;  /* 0x00000001ff097424 */ /* 0x002fe200078e00ff */
[----:B------:R-:W-:Y:S01]  /*3dc0*/  LOP3.LUT R2, R2, 0xffff, RZ, 0xc0, !PT ;  /* 0x0000ffff02027812 */ /* 0x000fe200078ec0ff */
[----:B------:R-:W-:Y:S01]  /*3dd0*/  IMAD.MOV.U32 R8, RZ, RZ, RZ ;  /* 0x000000ffff087224 */ /* 0x000fe200078e00ff */
[----:B------:R-:W-:Y:S01]  /*3de0*/  R2UR UR20, R3 ;  /* 0x00000000031472ca */ /* 0x000fe200000e0000 */
[----:B------:R-:W-:Y:S01]  /*3df0*/  UMOV UR24, URZ ;  /* 0x000000ff00187c82 */ /* 0x000fe20008000000 */
[----:B------:R-:W-:-:S02]  /*3e00*/  R2UR UR30, R2 ;  /* 0x00000000021e72ca */ /* 0x000fc400000e0000 */
[----:B------:R-:W-:Y:S01]  /*3e10*/  CS2R R2, SRZ ;  /* 0x0000000000027805 */ /* 0x000fe2000001ff00 */
[----:B------:R-:W-:Y:S01]  /*3e20*/  UMOV UR15, URZ ;  /* 0x000000ff000f7c82 */ /* 0x000fe20008000000 */
[----:B---3--:R-:W-:Y:S01]  /*3e30*/  ULEA UR17, UR4, UR17, 0x18 ;  /* 0x0000001104117291 */ /* 0x008fe2000f8ec0ff */
[----:B------:R-:W-:Y:S01]  /*3e40*/  UMOV UR14, URZ ;  /* 0x000000ff000e7c82 */ /* 0x000fe20008000000 */
[----:B------:R-:W-:Y:S02]  /*3e50*/  UISETP.NE.AND UP3, UPT, UR33, URZ, UPT ;  /* 0x000000ff2100728c */ /* 0x000fe4000bf65270 */
[----:B------:R-:W-:Y:S02]  /*3e60*/  UIADD3 UR5, UPT, UPT, UR17, 0x8400, URZ ;  /* 0x0000840011057890 */ /* 0x000fe4000fffe0ff */
[----:B------:R-:W-:-:S03]  /*3e70*/  UIADD3 UR4, UPT, UPT, UR17, 0x28400, URZ ;  /* 0x0002840011047890 */ /* 0x000fc6000fffe0ff */
[----:B--2---:R-:W1:Y:S01]  /*3e80*/  LDS R0, [UR17+0x1e0] ;  /* 0x0001e011ff007984 */ /* 0x004e620008000800 */
[----:B----4-:R-:W-:Y:S02]  /*3e90*/  UIADD3 UR6, UPT, UPT, UR6, 0x3f, URZ ;  /* 0x0000003f06067890 */ /* 0x010fe4000fffe0ff */
[----:B------:R-:W-:Y:S02]  /*3ea0*/  USHF.R.U32.HI UR5, URZ, 0x4, UR5 ;  /* 0x00000004ff057899 */ /* 0x000fe40008011605 */
[----:B------:R-:W-:Y:S02]  /*3eb0*/  USHF.R.S32.HI UR25, URZ, 0x1f, UR6 ;  /* 0x0000001fff197899 */ /* 0x000fe40008011406 */
[----:B------:R-:W-:Y:S02]  /*3ec0*/  USHF.R.U32.HI UR4, URZ, 0x4, UR4 ;  /* 0x00000004ff047899 */ /* 0x000fe40008011604 */
[----:B------:R-:W-:Y:S02]  /*3ed0*/  ULEA.HI UR25, UR25, UR6, URZ, 0x6 ;  /* 0x0000000619197291 */ /* 0x000fe4000f8f30ff */
[----:B------:R-:W-:-:S02]  /*3ee0*/  ULOP3.LUT UR5, UR5, 0x3fff, URZ, 0xc0, !UPT ;  /* 0x00003fff05057892 */ /* 0x000fc4000f8ec0ff */
[----:B------:R-:W-:Y:S02]  /*3ef0*/  USHF.R.S32.HI UR25, URZ, 0x6, UR25 ;  /* 0x00000006ff197899 */ /* 0x000fe40008011419 */
[----:B------:R-:W-:Y:S02]  /*3f00*/  ULOP3.LUT UR22, UR4, 0x3fff, URZ, 0xc0, !UPT ;  /* 0x00003fff04167892 */ /* 0x000fe4000f8ec0ff */
[----:B------:R-:W-:Y:S02]  /*3f10*/  UISETP.LT.AND UP0, UPT, UR25, 0x1, UPT ;  /* 0x000000011900788c */ /* 0x000fe4000bf01270 */
[----:B------:R-:W-:Y:S02]  /*3f20*/  ULOP3.LUT UR21, UR5, 0x10000, URZ, 0xfc, !UPT ;  /* 0x0001000005157892 */ /* 0x000fe4000f8efcff */
[----:B------:R-:W-:Y:S02]  /*3f30*/  ULOP3.LUT UR22, UR22, 0x10000, URZ, 0xfc, !UPT ;  /* 0x0001000016167892 */ /* 0x000fe4000f8efcff */
[----:B------:R-:W-:Y:S01]  /*3f40*/  USEL UR31, UR25, 0x1, !UP0 ;  /* 0x00000001191f7887 */ /* 0x000fe2000c000000 */
[----:B------:R-:W-:Y:S01]  /*3f50*/  UMOV UR28, 0x0 ;  /* 0x00000000001c7882 */ /* 0x000fe20000000000 */
[----:B------:R-:W-:Y:S01]  /*3f60*/  UMOV UR29, 0x10200490 ;  /* 0x10200490001d7882 */ /* 0x000fe20000000000 */
[----:B------:R-:W-:Y:S01]  /*3f70*/  UMOV UR26, 0x0 ;  /* 0x00000000001a7882 */ /* 0x000fe20000000000 */
[----:B------:R-:W-:Y:S01]  /*3f80*/  UMOV UR27, 0x10200490 ;  /* 0x10200490001b7882 */ /* 0x000fe20000000000 */
[----:B-1----:R-:W-:-:S15]  /*3f90*/  R2UR UR32, R0 ;  /* 0x00000000002072ca */ /* 0x002fde00000e0000 */
.L_x_87:
[C---:B------:R-:W-:Y:S02]  /*3fa0*/  LEA R0, R8.reuse, UR17, 0x3 ;  /* 0x0000001108007c11 */ /* 0x040fe4000f8e18ff */
[----:B------:R-:W-:Y:S02]  /*3fb0*/  SHF.L.U32 R5, R3, 0x1f, RZ ;  /* 0x0000001f03057819 */ /* 0x000fe400000006ff */
[----:B------:R-:W-:Y:S02]  /*3fc0*/  LEA R4, R8, UR17, 0x4 ;  /* 0x0000001108047c11 */ /* 0x000fe4000f8e20ff */
[----:B------:R-:W1:Y:S02]  /*3fd0*/  SYNCS.PHASECHK.TRANS64.TRYWAIT P0, [R0+URZ+0x130], R5 ;  /* 0x00013005000075a7 */ /* 0x000e6400080011ff */
[----:B-1-3--:R-:W-:Y:S05]  /*3fe0*/  @!P0 BRA `(.L_x_80) ;  /* 0x0000005c00f08947 */ /* 0x00afea0003800000 */
.L_x_179:
[----:B-1----:R-:W1:Y:S01]  /*3ff0*/  LDS.128 R4, [R4+0x1c0] ;  /* 0x0001c00004047984 */ /* 0x002e620000000c00 */
[----:B------:R-:W-:Y:S02]  /*4000*/  VIADD R0, R0, 0x140 ;  /* 0x0000014000007836 */ /* 0x000fe40000000000 */
[----:B------:R-:W-:Y:S01]  /*4010*/  VIADD R8, R8, 0x1 ;  /* 0x0000000108087836 */ /* 0x000fe20000000000 */
[----:B------:R-:W-:Y:S01]  /*4020*/  @!PT LDS RZ, [RZ] ;  /* 0x00000000fffff984 */ /* 0x000fe20000000800 */
[----:B------:R-:W-:Y:S01]  /*4030*/  @!PT LDS RZ, [RZ] ;  /* 0x00000000fffff984 */ /* 0x000fe20000000800 */
[----:B------:R-:W-:Y:S01]  /*4040*/  @!PT LDS RZ, [RZ] ;  /* 0x00000000fffff984 */ /* 0x000fe20000000800 */
[----:B------:R-:W-:Y:S01]  /*4050*/  @!PT LDS RZ, [RZ] ;  /* 0x00000000fffff984 */ /* 0x000fe20000000800 */
[----:B------:R2:W-:Y:S06]  /*4060*/  MEMBAR.ALL.CTA ;  /* 0x0000000000007992 */ /* 0x0005ec0000008000 */
[----:B--2---:R-:W2:Y:S01]  /*4070*/  FENCE.VIEW.ASYNC.S ;  /* 0x00000000000073c6 */ /* 0x004ea20000000000 */
[----:B------:R-:W-:-:S04]  /*4080*/  PRMT R0, RZ, 0x654, R0 ;  /* 0x00000654ff007816 */ /* 0x000fc80000000000 */
[----:B--2---:R2:W-:Y:S01]  /*4090*/  SYNCS.ARRIVE.TRANS64.RED.A1T0 RZ, [R0+URZ], RZ ;  /* 0x000000ff00ff79a7 */ /* 0x0045e200081004ff */
[----:B-1----:R-:W-:Y:S01]  /*40a0*/  LOP3.LUT P1, RZ, R6, 0x1, RZ, 0xc0, !PT ;  /* 0x0000000106ff7812 */ /* 0x002fe2000782c0ff */
[----:B--2---:R-:W-:-:S12]  /*40b0*/  BRA.U UP3, `(.L_x_81) ;  /* 0x0000000103e07547 */ /* 0x004fd8000b800000 */
[----:B------:R-:W1:Y:S01]  /*40c0*/  LDCU UR4, c[0x0][0x38c] ;  /* 0x00007180ff0477ac */ /* 0x000e620008000800 */
[----:B------:R-:W-:Y:S02]  /*40d0*/  PLOP3.LUT P2, PT, PT, PT, PT, 0x80, 0x8 ;  /* 0x000000000008781c */ /* 0x000fe40003f4f070 */
[----:B------:R-:W-:Y:S01]  /*40e0*/  SHF.L.U32 R5, R9, 0x1f, RZ ;  /* 0x0000001f09057819 */ /* 0x000fe200000006ff */
[----:B------:R-:W-:Y:S02]  /*40f0*/  ULEA UR23, UR24, UR17, 0x3 ;  /* 0x0000001118177291 */ /* 0x000fe4000f8e18ff */
[----:B------:R-:W-:Y:S02]  /*4100*/  ULEA UR18, UR24, UR32, 0x7 ;  /* 0x0000002018127291 */ /* 0x000fe4000f8e38ff */
[----:B-1----:R-:W-:-:S06]  /*4110*/  UISETP.GE.AND UP0, UPT, UR4, 0x1, UPT ;  /* 0x000000010400788c */ /* 0x002fcc000bf06270 */
[----:B------:R-:W-:-:S05]  /*4120*/  PLOP3.LUT P0, PT, PT, PT, UP0, 0x80, 0x8 ;  /* 0x000000000008781c */ /* 0x000fca0003f0f008 */
[----:B------:R-:W-:-:S08]  /*4130*/  @UP0 ULEA UR4, UR15, UR17, 0x3 ;  /* 0x000000110f040291 */ /* 0x000fd0000f8e18ff */
[----:B------:R-:W-:-:S04]  /*4140*/  @P0 SHF.L.U32 R0, R2, 0x1f, RZ ;  /* 0x0000001f02000819 */ /* 0x000fc800000006ff */
[----:B------:R1:W2:Y:S01]  /*4150*/  @P0 SYNCS.PHASECHK.TRANS64.TRYWAIT P2, [UR4], R0 ;  /* 0x00000000ff0005a7 */ /* 0x0002a20008041104 */
[----:B------:R-:W3:Y:S02]  /*4160*/  SYNCS.PHASECHK.TRANS64.TRYWAIT P0, [UR23+0x170], R5 ;  /* 0x00017005ff0075a7 */ /* 0x000ee40008001117 */
[----:B-123--:R-:W-:Y:S05]  /*4170*/  @!P0 BRA `(.L_x_82) ;  /* 0x0000005c00a08947 */ /* 0x00efea0003800000 */
.L_x_181:
[----:B------:R-:W-:Y:S01]  /*4180*/  UMOV UR19, UR14 ;  /* 0x0000000e00137c82 */ /* 0x000fe20008000000 */
[----:B------:R-:W-:Y:S05]  /*4190*/  BRA.U !UP0, `(.L_x_83) ;  /* 0x0000000108987547 */ /* 0x000fea000b800000 */
[----:B------:R-:W-:Y:S02]  /*41a0*/  UIADD3 UR19, UPT, UPT, UR31, UR14, URZ ;  /* 0x0000000e1f137290 */ /* 0x000fe4000fffe0ff */
[----:B------:R-:W-:Y:S01]  /*41b0*/  UPLOP3.LUT UP2, UPT, UPT, UPT, UPT, 0x40, 0x4 ;  /* 0x000000000004789c */ /* 0x000fe20003f4e870 */
[----:B------:R-:W-:Y:S01]  /*41c0*/  UMOV UR16, UR25 ;  /* 0x0000001900107c82 */ /* 0x000fe20008000000 */
[----:B------:R-:W-:-:S09]  /*41d0*/  UMOV UR6, UR15 ;  /* 0x0000000f00067c82 */ /* 0x000fd20008000000 */
.L_x_86:
[----:B--2---:R-:W-:Y:S01]  /*41e0*/  ULEA UR5, UR6, UR17, 0x3 ;  /* 0x0000001106057291 */ /* 0x004fe2000f8e18ff */
[----:B---3--:R-:W-:Y:S11]  /*41f0*/  @P2 BRA `(.L_x_84) ;  /* 0x00000000000c2947 */ /* 0x008ff60003800000 */
[----:B-1----:R-:W-:Y:S04]  /*4200*/  SHF.L.U32 R5, R2, 0x1f, RZ ;  /* 0x0000001f02057819 */ /* 0x002fe800000006ff */
[----:B------:R-:W1:Y:S02]  /*4210*/  SYNCS.PHASECHK.TRANS64.TRYWAIT P0, [UR5], R5 ;  /* 0x00000005ff0075a7 */ /* 0x000e640008001105 */
[----:B-1----:R-:W-:Y:S05]  /*4220*/  @!P0 BRA `(.L_x_85) ;  /* 0x0000005c008c8947 */ /* 0x002fea0003800000 */
.L_x_84:
[----:B------:R-:W-:Y:S01]  /*4230*/  UISETP.NE.AND UP0, UPT, UR16, 0x1, UPT ;  /* 0x000000011000788c */ /* 0x000fe2000bf05270 */
[----:B------:R-:W-:Y:S01]  /*4240*/  PLOP3.LUT P2, PT, PT, PT, PT, 0x80, 0x8 ;  /* 0x000000000008781c */ /* 0x000fe20003f4f070 */
[----:B------:R-:W-:Y:S02]  /*4250*/  UIADD3 UR4, UPT, UPT, UR6, 0x1, URZ ;  /* 0x0000000106047890 */ /* 0x000fe4000fffe0ff */
[----:B------:R-:W-:Y:S02]  /*4260*/  ULEA UR12, UR6, UR22, 0x8 ;  /* 0x00000016060c7291 */ /* 0x000fe4000f8e40ff */
[----:B------:R-:W-:Y:S01]  /*4270*/  UISETP.NE.AND UP1, UPT, UR4, 0x10, UPT ;  /* 0x000000100400788c */ /* 0x000fe2000bf25270 */
[----:B------:R-:W-:Y:S01]  /*4280*/  PLOP3.LUT P0, PT, PT, PT, UP0, 0x80, 0x8 ;  /* 0x000000000008781c */ /* 0x000fe20003f0f008 */
[----:B------:R-:W-:Y:S02]  /*4290*/  UIADD3 UR10, UPT, UPT, UR12, 0x2, URZ ;  /* 0x000000020c0a7890 */ /* 0x000fe4000fffe0ff */
[----:B------:R-:W-:Y:S02]  /*42a0*/  USEL UR7, URZ, 0x1, UP1 ;  /* 0x00000001ff077887 */ /* 0x000fe40008800000 */
[----:B------:R-:W-:Y:S02]  /*42b0*/  USEL UR15, UR4, URZ, UP1 ;  /* 0x000000ff040f7287 */ /* 0x000fe40008800000 */
[----:B------:R-:W-:Y:S02]  /*42c0*/  UIADD3 UR14, UPT, UPT, UR14, 0x1, URZ ;  /* 0x000000010e0e7890 */ /* 0x000fe4000fffe0ff */
[----:B------:R-:W-:Y:S01]  /*42d0*/  @UP0 ULEA UR4, UR15, UR17, 0x3 ;  /* 0x000000110f040291 */ /* 0x000fe2000f8e18ff */
[----:B------:R-:W-:Y:S01]  /*42e0*/  LOP3.LUT R2, R2, UR7, RZ, 0x3c, !PT ;  /* 0x0000000702027c12 */ /* 0x000fe2000f8e3cff */
[----:B------:R-:W-:Y:S01]  /*42f0*/  UIADD3 UR7, UPT, UPT, UR5, 0x80, URZ ;  /* 0x0000008005077890 */ /* 0x000fe2000fffe0ff */
[----:B------:R-:W-:Y:S02]  /*4300*/  UMOV UR13, 0x80004020 ;  /* 0x80004020000d7882 */ /* 0x000fe40000000000 */
[----:B-1----:R-:W-:Y:S01]  /*4310*/  @P0 SHF.L.U32 R0, R2, 0x1f, RZ ;  /* 0x0000001f02000819 */ /* 0x002fe200000006ff */
[----:B------:R-:W-:Y:S01]  /*4320*/  UMOV UR5, 0x80004020 ;  /* 0x8000402000057882 */ /* 0x000fe20000000000 */
[----:B------:R-:W-:Y:S01]  /*4330*/  UMOV UR11, 0x80004020 ;  /* 0x80004020000b7882 */ /* 0x000fe20000000000 */
[----:B------:R-:W-:Y:S01]  /*4340*/  UMOV UR9, 0x80004020 ;  /* 0x8000402000097882 */ /* 0x000fe20000000000 */
[----:B------:R2:W3:Y:S01]  /*4350*/  @P0 SYNCS.PHASECHK.TRANS64.TRYWAIT P2, [UR4], R0 ;  /* 0x00000000ff0005a7 */ /* 0x0004e20008041104 */
[----:B------:R-:W-:Y:S02]  /*4360*/  ULEA UR4, UR6, UR21, 0x9 ;  /* 0x0000001506047291 */ /* 0x000fe4000f8e48ff */
[----:B------:R-:W-:Y:S02]  /*4370*/  UISETP.NE.AND UP0, UPT, UR14, UR19, UPT ;  /* 0x000000130e00728c */ /* 0x000fe4000bf05270 */
[----:B------:R-:W-:Y:S02]  /*4380*/  UIADD3 UR8, UPT, UPT, UR4, 0x2, URZ ;  /* 0x0000000204087890 */ /* 0x000fe4000fffe0ff */
[----:B------:R-:W-:Y:S01]  /*4390*/  UIADD3 UR16, UPT, UPT, UR16, -0x1, URZ ;  /* 0xffffffff10107890 */ /* 0x000fe2000fffe0ff */
[----:B------:R-:W-:Y:S02]  /*43a0*/  UMOV UR6, UR15 ;  /* 0x0000000f00067c82 */ /* 0x000fe40008000000 */
[----:B------:R2:W-:Y:S01]  /*43b0*/  UTCQMMA.2CTA gdesc[UR4], gdesc[UR12], tmem[UR18], tmem[UR28], idesc[UR29], UP2 ;  /* 0x00ff1c0c040075ea */ /* 0x0005e20009200312 */
[----:B------:R-:W-:Y:S03]  /*43c0*/  UPLOP3.LUT UP2, UPT, UPT, UPT, UPT, 0x80, 0x8 ;  /* 0x000000000008789c */ /* 0x000fe60003f4f070 */
[----:B------:R2:W-:Y:S01]  /*43d0*/  UTCQMMA.2CTA gdesc[UR8], gdesc[UR10], tmem[UR18], tmem[UR26], idesc[UR27], UPT ;  /* 0x00ff1a0a080075ea */ /* 0x0005e2000ba00312 */
[----:B------:R2:W-:Y:S01]  /*43e0*/  UTCBAR.2CTA.MULTICAST [UR7], URZ, UR20 ;  /* 0x000000ff070073e9 */ /* 0x0005e20008200814 */
[----:B------:R-:W-:Y:S06]  /*43f0*/  BRA.U UP0, `(.L_x_86) ;  /* 0xfffffffd00787547 */ /* 0x000fec000b83ffff */
.L_x_83:
[----:B--2---:R-:W-:Y:S01]  /*4400*/  UIADD3 UR4, UPT, UPT, UR23, 0x150, URZ ;  /* 0x0000015017047890 */ /* 0x004fe2000fffe0ff */
[----:B------:R-:W-:-:S08]  /*4410*/  UMOV UR14, UR19 ;  /* 0x00000013000e7c82 */ /* 0x000fd00008000000 */
[----:B------:R2:W-:Y:S01]  /*4420*/  UTCBAR.2CTA.MULTICAST [UR4], URZ, UR30 ;  /* 0x000000ff040073e9 */ /* 0x0005e2000820081e */
[----:B------:R-:W-:Y:S02]  /*4430*/  NOP ;  /* 0x0000000000007918 */ /* 0x000fe40000000000 */
.L_x_81:
[----:B--2---:R-:W-:Y:S01]  /*4440*/  UIADD3 UR4, UPT, UPT, UR24, 0x1, URZ ;  /* 0x0000000118047890 */ /* 0x004fe2000fffe0ff */
[----:B------:R-:W-:-:S03]  /*4450*/  ISETP.NE.AND P0, PT, R8, 0x2, PT ;  /* 0x000000020800780c */ /* 0x000fc60003f05270 */
[----:B------:R-:W-:Y:S01]  /*4460*/  UISETP.NE.AND UP0, UPT, UR4, 0x4, UPT ;  /* 0x000000040400788c */ /* 0x000fe2000bf05270 */
[----:B-1----:R-:W-:Y:S02]  /*4470*/  SEL R0, RZ, 0x1, P0 ;  /* 0x00000001ff007807 */ /* 0x002fe40000000000 */
[----:B------:R-:W-:Y:S01]  /*4480*/  SEL R8, R8, RZ, P0 ;  /* 0x000000ff08087207 */ /* 0x000fe20000000000 */
[----:B------:R-:W-:Y:S01]  /*4490*/  USEL UR5, URZ, 0x1, UP0 ;  /* 0x00000001ff057887 */ /* 0x000fe20008000000 */
[----:B------:R-:W-:Y:S01]  /*44a0*/  LOP3.LUT R3, R3, R0, RZ, 0x3c, !PT ;  /* 0x0000000003037212 */ /* 0x000fe200078e3cff */
[----:B------:R-:W-:-:S04]  /*44b0*/  USEL UR24, UR4, URZ, UP0 ;  /* 0x000000ff04187287 */ /* 0x000fc80008000000 */
[----:B------:R-:W-:Y:S01]  /*44c0*/  LOP3.LUT R9, R9, UR5, RZ, 0x3c, !PT ;  /* 0x0000000509097c12 */ /* 0x000fe2000f8e3cff */
[----:B------:R-:W-:Y:S07]  /*44d0*/  @P1 BRA `(.L_x_87) ;  /* 0xfffffff800b01947 */ /* 0x000fee000383ffff */
[----:B------:R-:W1:Y:S01]  /*44e0*/  S2UR UR8, SR_CgaCtaId ;  /* 0x00000000000879c3 */ /* 0x000e620000008800 */
[----:B------:R-:W-:Y:S01]  /*44f0*/  ELECT P0, URZ, PT ;  /* 0x0000000000ff782f */ /* 0x000fe20003800000 */
[----:B------:R-:W-:Y:S01]  /*4500*/  HFMA2 R0, -RZ, RZ, 0, 5.9604644775390625e-08 ;  /* 0x00000001ff007431 */ /* 0x000fe200000001ff */
[----:B------:R-:W-:-:S05]  /*4510*/  UMOV UR4, 0x40 ;  /* 0x0000004000047882 */ /* 0x000fca0000000000 */
[----:B------:R-:W-:Y:S01]  /*4520*/  UVIRTCOUNT.DEALLOC.SMPOOL 0x80 ;  /* 0x000000800000784c */ /* 0x000fe20000000000 */
[----:B------:R-:W-:Y:S02]  /*4530*/  UISETP.NE.AND UP1, UPT, UR33, URZ, UPT ;  /* 0x000000ff2100728c */ /* 0x000fe4000bf25270 */
[----:B-1----:R-:W-:-:S09]  /*4540*/  ULEA UR8, UR8, UR4, 0x18 ;  /* 0x0000000408087291 */ /* 0x002fd2000f8ec0ff */
[----:B------:R1:W-:Y:S01]  /*4550*/  @P0 STS.U8 [UR8+0x1c], R0 ;  /* 0x00001c00ff000988 */ /* 0x0003e20008000008 */
[----:B------:R-:W-:Y:S05]  /*4560*/  BRA.U UP1, `(.L_x_88) ;  /* 0x0000000101a07547 */ /* 0x000fea000b800000 */
[----:B------:R-:W-:Y:S01]  /*4570*/  UIADD3 UR7, UPT, UPT, UR17, 0x170, URZ ;  /* 0x0000017011077890 */ /* 0x000fe2000fffe0ff */
[----:B------:R-:W-:-:S03]  /*4580*/  SHF.L.U32 R3, R9, 0x1f, RZ ;  /* 0x0000001f09037819 */ /* 0x000fc600000006ff */
[----:B------:R-:W-:-:S09]  /*4590*/  ULEA UR4, UR24, UR7, 0x3 ;  /* 0x0000000718047291 */ /* 0x000fd2000f8e18ff */
[----:B------:R-:W2:Y:S02]  /*45a0*/  SYNCS.PHASECHK.TRANS64.TRYWAIT P0, [UR4], R3 ;  /* 0x00000003ff0075a7 */ /* 0x000ea40008001104 */
[----:B--2---:R-:W-:Y:S05]  /*45b0*/  @!P0 BRA `(.L_x_89) ;  /* 0x0000005800c08947 */ /* 0x004fea0003800000 */
.L_x_184:
        /* <DEDUP_REMOVED lines=9> */
.L_x_186:
        /* <DEDUP_REMOVED lines=9> */
.L_x_188:
[----:B------:R-:W-:-:S04]  /*46e0*/  UIADD3 UR4, UPT, UPT, UR4, 0x1, URZ ;  /* 0x0000000104047890 */ /* 0x000fc8000fffe0ff */
[----:B------:R-:W-:-:S04]  /*46f0*/  UISETP.NE.AND UP0, UPT, UR4, 0x4, UPT ;  /* 0x000000040400788c */ /* 0x000fc8000bf05270 */
[----:B------:R-:W-:Y:S02]  /*4700*/  USEL UR5, URZ, 0x1, UP0 ;  /* 0x00000001ff057887 */ /* 0x000fe40008000000 */
[----:B------:R-:W-:-:S04]  /*4710*/  USEL UR4, UR4, URZ, UP0 ;  /* 0x000000ff04047287 */ /* 0x000fc80008000000 */
[----:B------:R-:W-:Y:S01]  /*4720*/  ULEA UR4, UR4, UR7, 0x3 ;  /* 0x0000000704047291 */ /* 0x000fe2000f8e18ff */
[----:B-1----:R-:W-:-:S04]  /*4730*/  LOP3.LUT R3, R2, UR5, RZ, 0x3c, !PT ;  /* 0x0000000502037c12 */ /* 0x002fc8000f8e3cff */
[----:B------:R-:W-:Y:S01]  /*4740*/  SHF.L.U32 R3, R3, 0x1f, RZ ;  /* 0x0000001f03037819 */ /* 0x000fe200000006ff */
[----:B------:R-:W-:-:S04]  /*4750*/  IMAD.U32 R0, RZ, RZ, UR4 ;  /* 0x00000004ff007e24 */ /* 0x000fc8000f8e00ff */
[----:B------:R1:W2:Y:S03]  /*4760*/  SYNCS.PHASECHK.TRANS64.TRYWAIT P0, [R0+URZ], R3 ;  /* 0x00000003000075a7 */ /* 0x0002a600080011ff */
[----:B--2---:R-:W-:Y:S05]  /*4770*/  @!P0 NANOSLEEP.SYNCS 0x989680 ;  /* 0x009896800000895d */ /* 0x004fea0003900000 */
[----:B------:R-:W2:Y:S02]  /*4780*/  @!P0 SYNCS.PHASECHK.TRANS64 P0, [R0+URZ], R3 ;  /* 0x00000003000085a7 */ /* 0x000ea400080010ff */
[----:B--2---:R-:W-:Y:S05]  /*4790*/  @P0 BRA `(.L_x_92) ;  /* 0x0000000000200947 */ /* 0x004fea0003800000 */
.L_x_93:
[----:B--2---:R2:W4:Y:S02]  /*47a0*/  SYNCS.PHASECHK.TRANS64.TRYWAIT P0, [R0+URZ], R3 ;  /* 0x00000003000075a7 */ /* 0x00452400080011ff */
[----:B----4-:R-:W-:Y:S05]  /*47b0*/  @!P0 NANOSLEEP.SYNCS 0x989680 ;  /* 0x009896800000895d */ /* 0x010fea0003900000 */
[----:B------:R-:W4:Y:S02]  /*47c0*/  @!P0 SYNCS.PHASECHK.TRANS64 P0, [R0+URZ], R3 ;  /* 0x00000003000085a7 */ /* 0x000f2400080010ff */
[----:B----4-:R-:W-:Y:S05]  /*47d0*/  @!P0 BRA `(.L_x_93) ;  /* 0xfffffffc00f08947 */ /* 0x010fea000383ffff */
[----:B------:R-:W-:Y:S05]  /*47e0*/  BRA `(.L_x_92) ;  /* 0x00000000000c7947 */ /* 0x000fea0003800000 */
.L_x_88:
[----:B------:R-:W-:-:S04]  /*47f0*/  UIADD3 UR4, UPT, UPT, UR17, 0x1b0, URZ ;  /* 0x000001b011047890 */ /* 0x000fc8000fffe0ff */
[----:B------:R-:W-:-:S09]  /*4800*/  UPRMT UR4, UR34, 0x654, UR4 ;  /* 0x0000065422047896 */ /* 0x000fd20008000004 */
[----:B------:R-:W-:Y:S03]  /*4810*/  SYNCS.ARRIVE.TRANS64.RED.A1T0 RZ, [UR4], RZ ;  /* 0x000000ffffff79a7 */ /* 0x000fe60008100404 */
.L_x_92:
[----:B-12---:R-:W-:Y:S01]  /*4820*/  SHF.L.U32 R3, RZ, 0x1f, RZ ;  /* 0x0000001fff037819 */ /* 0x006fe200000006ff */
[----:B------:R-:W-:Y:S01]  /*4830*/  UIADD3 UR4, UPT, UPT, UR17, 0x1b0, URZ ;  /* 0x000001b011047890 */ /* 0x000fe2000fffe0ff */
[----:B------:R-:W-:Y:S02]  /*4840*/  PLOP3.LUT P0, PT, PT, PT, UP1, 0x80, 0x8 ;  /* 0x000000000008781c */ /* 0x000fe40003f0f018 */
[----:B------:R-:W1:Y:S02]  /*4850*/  SYNCS.PHASECHK.TRANS64.TRYWAIT P1, [UR17+0x1b0], R3 ;  /* 0x0001b003ff0075a7 */ /* 0x000e640008021111 */
[----:B-1----:R-:W-:Y:S09]  /*4860*/  @!P1 BRA `(.L_x_94) ;  /* 0x00000058005c9947 */ /* 0x002ff20003800000 */
.L_x_190:
[----:B------:R-:W-:Y:S01]  /*4870*/  @!UP1 UPRMT UR4, UR34, 0x654, UR4 ;  /* 0x0000065422049896 */ /* 0x000fe20008000004 */
[----:B------:R-:W-:Y:S01]  /*4880*/  UMOV UR5, 0xffff ;  /* 0x0000ffff00057882 */ /* 0x000fe20000000000 */
[----:B------:R-:W-:-:S07]  /*4890*/  UMOV UR6, 0x1 ;  /* 0x0000000100067882 */ /* 0x000fce0000000000 */
[----:B------:R-:W-:Y:S01]  /*48a0*/  @!P0 SYNCS.ARRIVE.TRANS64.RED.A1T0 RZ, [UR4], RZ ;  /* 0x000000ffffff89a7 */ /* 0x000fe20008100404 */
[----:B------:R-:W-:Y:S01]  /*48b0*/  NOP ;  /* 0x0000000000007918 */ /* 0x000fe20000000000 */
[----:B-1----:R-:W1:Y:S01]  /*48c0*/  LDS R0, [UR8+0x14] ;  /* 0x00001408ff007984 */ /* 0x002e620008000800 */
[----:B------:R-:W-:-:S04]  /*48d0*/  ULOP3.LUT UR4, UR32, 0xffff, URZ, 0xc0, !UPT ;  /* 0x0000ffff20047892 */ /* 0x000fc8000f8ec0ff */
[----:B------:R-:W-:-:S04]  /*48e0*/  USHF.R.U32.HI UR4, URZ, 0x5, UR4 ;  /* 0x00000005ff047899 */ /* 0x000fc80008011604 */
[----:B------:R-:W-:Y:S02]  /*48f0*/  USHF.L.U32 UR5, UR5, UR4, URZ ;  /* 0x0000000405057299 */ /* 0x000fe400080006ff */
[----:B------:R-:W-:-:S04]  /*4900*/  USHF.L.U32 UR4, UR6, UR4, URZ ;  /* 0x0000000406047299 */ /* 0x000fc800080006ff */
[----:B-1----:R-:W-:-:S04]  /*4910*/  LOP3.LUT R0, R0, UR5, RZ, 0xc0, !PT ;  /* 0x0000000500007c12 */ /* 0x002fc8000f8ec0ff */
[----:B------:R-:W-:-:S13]  /*4920*/  ISETP.NE.AND P0, PT, R0, UR5, PT ;  /* 0x0000000500007c0c */ /* 0x000fda000bf05270 */
[----:B------:R-:W-:Y:S05]  /*4930*/  @P0 BRA `(.L_x_95) ;  /* 0x0000000000580947 */ /* 0x000fea0003800000 */
[----:B------:R-:W1:Y:S02]  /*4940*/  LDS R0, [UR8+0x18] ;  /* 0x00001808ff007984 */ /* 0x000e640008000800 */
[----:B-1----:R-:W-:-:S04]  /*4950*/  LOP3.LUT R0, R0, UR4, RZ, 0xc0, !PT ;  /* 0x0000000400007c12 */ /* 0x002fc8000f8ec0ff */
[----:B------:R-:W-:-:S13]  /*4960*/  ISETP.NE.AND P0, PT, R0, UR4, PT ;  /* 0x0000000400007c0c */ /* 0x000fda000bf05270 */
[----:B------:R-:W-:Y:S05]  /*4970*/  @P0 BRA `(.L_x_96) ;  /* 0x00000000003c0947 */ /* 0x000fea0003800000 */
[----:B------:R-:W1:Y:S01]  /*4980*/  S2R R2, SR_LANEID ;  /* 0x0000000000027919 */ /* 0x000e620000000000 */
[----:B------:R-:W-:Y:S01]  /*4990*/  ULOP3.LUT UR5, URZ, UR5, URZ, 0x33, !UPT ;  /* 0x00000005ff057292 */ /* 0x000fe2000f8e33ff */
[----:B------:R-:W-:Y:S01]  /*49a0*/  LOP3.LUT R4, RZ, UR4, RZ, 0x33, !PT ;  /* 0x00000004ff047c12 */ /* 0x000fe2000f8e33ff */
[----:B------:R-:W-:Y:S02]  /*49b0*/  VOTEU.ANY UR4, UPT, PT ;  /* 0x0000000000047886 */ /* 0x000fe400038e0100 */
[----:B------:R-:W-:Y:S01]  /*49c0*/  UFLO.U32 UR4, UR4 ;  /* 0x00000004000472bd */ /* 0x000fe200080e0000 */
[----:B------:R-:W2:Y:S01]  /*49d0*/  REDUX UR6, R4 ;  /* 0x00000000040673c4 */ /* 0x000ea20000000000 */
[----:B------:R-:W-:-:S06]  /*49e0*/  IMAD.U32 R0, RZ, RZ, UR5 ;  /* 0x00000005ff007e24 */ /* 0x000fcc000f8e00ff */
[----:B------:R4:W-:Y:S01]  /*49f0*/  UTCATOMSWS.AND URZ, UR5 ;  /* 0x0000000500ff79e3 */ /* 0x0009e20008000000 */
[----:B------:R-:W3:Y:S01]  /*4a00*/  REDUX UR7, R0 ;  /* 0x00000000000773c4 */ /* 0x000ee20000000000 */
[----:B-1----:R-:W-:Y:S01]  /*4a10*/  ISETP.EQ.U32.AND P0, PT, R2, UR4, PT ;  /* 0x0000000402007c0c */ /* 0x002fe2000bf02070 */
[----:B--2---:R-:W-:Y:S01]  /*4a20*/  IMAD.U32 R2, RZ, RZ, UR6 ;  /* 0x00000006ff027e24 */ /* 0x004fe2000f8e00ff */
[----:B---3--:R-:W-:-:S11]  /*4a30*/  MOV R3, UR7 ;  /* 0x0000000700037c02 */ /* 0x008fd60008000f00 */
[----:B------:R4:W-:Y:S04]  /*4a40*/  @P0 ATOMS.AND RZ, [UR8+0x14], R3 ;  /* 0x00001403ffff098c */ /* 0x0009e8000a800008 */
[----:B------:R4:W-:Y:S01]  /*4a50*/  @P0 ATOMS.AND RZ, [UR8+0x18], R2 ;  /* 0x00001802ffff098c */ /* 0x0009e2000a800008 */
[----:B------:R-:W-:Y:S05]  /*4a60*/  BRA `(.L_x_97) ;  /* 0x0000000000147947 */ /* 0x000fea0003800000 */
.L_x_96:
[----:B------:R-:W-:Y:S02]  /*4a70*/  MOV R2, 0x4a90 ;  /* 0x00004a9000027802 */ /* 0x000fe40000000f00 */
[----:B---3-5:R-:W-:Y:S05]  /*4a80*/  CALL.REL.NOINC `($__internal_0_$__cuda_sm10x_tcgen05_guardrail_trap_col_being_dealloced_not_returned_by_alloc) ;  /* 0x0000005800b07944 */ /* 0x028fea0003c00000 */
[----:B------:R-:W-:Y:S05]  /*4a90*/  BRA `(.L_x_97) ;  /* 0x0000000000087947 */ /* 0x000fea0003800000 */
.L_x_95:
[----:B------:R-:W-:Y:S02]  /*4aa0*/  MOV R2, 0x4ac0 ;  /* 0x00004ac000027802 */ /* 0x000fe40000000f00 */
[----:B---3-5:R-:W-:Y:S05]  /*4ab0*/  CALL.REL.NOINC `($__internal_2_$__cuda_sm10x_tcgen05_guardrail_trap_unallocated_columns_being_dealloced) ;  /* 0x0000005800bc7944 */ /* 0x028fea0003c00000 */
.L_x_97:
[----:B------:R-:W-:Y:S01]  /*4ac0*/  NOP ;  /* 0x0000000000007918 */ /* 0x000fe20000000000 */
[----:B----4-:R-:W-:Y:S05]  /*4ad0*/  EXIT ;  /* 0x000000000000794d */ /* 0x010fea0003800000 */
.L_x_68:
[----:B------:R-:W-:-:S09]  /*4ae0*/  UISETP.NE.OR UP0, UPT, UR13, 0x3, !UP3 ;  /* 0x000000030d00788c */ /* 0x000fd2000df05670 */
[----:B------:R-:W-:Y:S05]  /*4af0*/  BRA.U UP0, `(.L_x_98) ;  /* 0x0000000d007c7547 */ /* 0x000fea000b800000 */
[----:B------:R-:W1:Y:S01]  /*4b00*/  LDCU UR32, c[0x0][0x370] ;  /* 0x00006e00ff2077ac */ /* 0x000e620008000800 */
[----:B------:R-:W2:Y:S01]  /*4b10*/  LDC.64 R16, c[0x0][0x348] ;  /* 0x0000d200ff107b82 */ /* 0x000ea20000000a00 */
[----:B------:R-:W-:Y:S02]  /*4b20*/  HFMA2 R13, -RZ, RZ, 0, 0 ;  /* 0x00000000ff0d7431 */ /* 0x000fe400000001ff */
[----:B------:R-:W-:Y:S01]  /*4b30*/  IMAD.MOV.U32 R15, RZ, RZ, 0x1 ;  /* 0x00000001ff0f7424 */ /* 0x000fe200078e00ff */
[----:B------:R-:W1:Y:S01]  /*4b40*/  LDCU.128 UR28, c[0x0][0xb10] ;  /* 0x00016200ff1c77ac */ /* 0x000e620008000c00 */
[----:B------:R-:W-:Y:S01]  /*4b50*/  IMAD.MOV.U32 R14, RZ, RZ, RZ ;  /* 0x000000ffff0e7224 */ /* 0x000fe200078e00ff */
[----:B------:R-:W-:Y:S01]  /*4b60*/  MOV R7, 0x2000 ;  /* 0x0000200000077802 */ /* 0x000fe20000000f00 */
[----:B------:R-:W3:Y:S01]  /*4b70*/  LDCU UR27, c[0x0][0x374] ;  /* 0x00006e80ff1b77ac */ /* 0x000ee20008000800 */
[----:B------:R-:W4:Y:S01]  /*4b80*/  LDC.64 R2, c[0x0][0x888] ;  /* 0x00022200ff027b82 */ /* 0x000f220000000a00 */
[----:B------:R-:W3:Y:S01]  /*4b90*/  LDCU UR15, c[0x0][0xb0c] ;  /* 0x00016180ff0f77ac */ /* 0x000ee20008000800 */
[----:B------:R-:W2:Y:S06]  /*4ba0*/  LDCU UR38, c[0x0][0xb20] ;  /* 0x00016400ff2677ac */ /* 0x000eac0008000800 */
[----:B------:R-:W4:Y:S01]  /*4bb0*/  LDC.64 R4, c[0x0][0x890] ;  /* 0x00022400ff047b82 */ /* 0x000f220000000a00 */
[----:B------:R-:W2:Y:S01]  /*4bc0*/  LDCU UR4, c[0x0][0xb30] ;  /* 0x00016600ff0477ac */ /* 0x000ea20008000800 */
[----:B------:R-:W-:Y:S01]  /*4bd0*/  UMOV UR21, 0x400 ;  /* 0x0000040000157882 */ /* 0x000fe20000000000 */
[----:B-1----:R-:W-:-:S02]  /*4be0*/  UIMAD.WIDE.U32 UR6, UR32, UR28, URZ ;  /* 0x0000001c200672a5 */ /* 0x002fc4000f8e00ff */
[----:B---3--:R-:W-:Y:S02]  /*4bf0*/  UIMAD.WIDE.U32 UR8, UR27, UR31, URZ ;  /* 0x0000001f1b0872a5 */ /* 0x008fe4000f8e00ff */
[----:B------:R-:W-:Y:S02]  /*4c00*/  ULEA UR21, UR48, UR21, 0x18 ;  /* 0x0000001530157291 */ /* 0x000fe4000f8ec0ff */
[----:B------:R-:W-:Y:S02]  /*4c10*/  UPLOP3.LUT UP3, UPT, UPT, UPT, UPT, 0x40, 0x4 ;  /* 0x000000000004789c */ /* 0x000fe40003f6e870 */
[----:B------:R-:W-:Y:S02]  /*4c20*/  UIADD3 UR33, UPT, UPT, UR21, 0x108, URZ ;  /* 0x0000010815217890 */ /* 0x000fe4000fffe0ff */
[----:B------:R-:W-:Y:S01]  /*4c30*/  UIADD3 UR17, UPT, UPT, UR21, 0x100, URZ ;  /* 0x0000010015117890 */ /* 0x000fe2000fffe0ff */
[----:B------:R-:W-:Y:S01]  /*4c40*/  UMOV UR6, UR7 ;  /* 0x0000000700067c82 */ /* 0x000fe20008000000 */
[----:B------:R-:W-:Y:S01]  /*4c50*/  UMOV UR35, UR9 ;  /* 0x0000000900237c82 */ /* 0x000fe20008000000 */
[----:B------:R-:W-:-:S02]  /*4c60*/  UISETP.GE.AND UP0, UPT, UR42, 0x1, UPT ;  /* 0x000000012a00788c */ /* 0x000fc4000bf06270 */
[----:B------:R-:W-:Y:S01]  /*4c70*/  UISETP.NE.AND UP4, UPT, UR42, 0x1, UPT ;  /* 0x000000012a00788c */ /* 0x000fe2000bf85270 */
[----:B------:R-:W1:Y:S01]  /*4c80*/  LDCU.64 UR22, c[0x0][0xb28] ;  /* 0x00016500ff1677ac */ /* 0x000e620008000a00 */
[----:B------:R-:W-:Y:S02]  /*4c90*/  UISETP.NE.AND UP6, UPT, UR15, 0x1, UPT ;  /* 0x000000010f00788c */ /* 0x000fe4000bfc5270 */
[----:B------:R-:W-:Y:S02]  /*4ca0*/  UISETP.NE.AND UP5, UPT, UR30, 0x1, UPT ;  /* 0x000000011e00788c */ /* 0x000fe4000bfa5270 */
[----:B------:R-:W-:Y:S02]  /*4cb0*/  UPRMT UR33, UR48, 0x654, UR33 ;  /* 0x0000065430217896 */ /* 0x000fe40008000021 */
[----:B------:R-:W-:Y:S02]  /*4cc0*/  USHF.R.U32.HI UR37, URZ, UR29, UR6 ;  /* 0x0000001dff257299 */ /* 0x000fe40008011606 */
[----:B------:R-:W-:-:S02]  /*4cd0*/  UPRMT UR34, UR48, 0x654, UR17 ;  /* 0x0000065430227896 */ /* 0x000fc40008000011 */
[----:B--2---:R-:W-:Y:S02]  /*4ce0*/  USHF.R.U32.HI UR35, URZ, UR38, UR35 ;  /* 0x00000026ff237299 */ /* 0x004fe40008011623 */
[----:B------:R-:W-:-:S11]  /*4cf0*/  UISETP.NE.AND UP2, UPT, UR4, 0x1, UPT ;  /* 0x000000010400788c */ /* 0x000fd6000bf45270 */
.L_x_107:
[C---:B------:R-:W-:Y:S02]  /*4d00*/  LEA R12, R14.reuse, UR21, 0x3 ;  /* 0x000000150e0c7c11 */ /* 0x040fe4000f8e18ff */
[----:B------:R-:W-:Y:S02]  /*4d10*/  SHF.L.U32 R9, R13, 0x1f, RZ ;  /* 0x0000001f0d097819 */ /* 0x000fe400000006ff */
[----:B------:R-:W-:Y:S02]  /*4d20*/  LEA R10, R14, UR21, 0x4 ;  /* 0x000000150e0a7c11 */ /* 0x000fe4000f8e20ff */
[----:B--2---:R-:W2:Y:S02]  /*4d30*/  SYNCS.PHASECHK.TRANS64.TRYWAIT P0, [R12+URZ+0x130], R9 ;  /* 0x000130090c0075a7 */ /* 0x004ea400080011ff */
[----:B--2---:R-:W-:Y:S05]  /*4d40*/  @!P0 BRA `(.L_x_99) ;  /* 0x00000054003c8947 */ /* 0x004fea0003800000 */
.L_x_191:
[----:B--2---:R-:W2:Y:S01]  /*4d50*/  LDS.128 R8, [R10+0x1c0] ;  /* 0x0001c0000a087984 */ /* 0x004ea20000000c00 */
[----:B------:R-:W-:Y:S01]  /*4d60*/  UISETP.GE.AND UP0, UPT, UR42, 0x1, UPT ;  /* 0x000000012a00788c */ /* 0x000fe2000bf06270 */
[----:B------:R-:W-:Y:S01]  /*4d70*/  @!PT LDS RZ, [RZ] ;  /* 0x00000000fffff984 */ /* 0x000fe20000000800 */
[----:B------:R-:W-:Y:S01]  /*4d80*/  @!PT LDS RZ, [RZ] ;  /* 0x00000000fffff984 */ /* 0x000fe20000000800 */
[----:B------:R-:W-:Y:S01]  /*4d90*/  @!PT LDS RZ, [RZ] ;  /* 0x00000000fffff984 */ /* 0x000fe20000000800 */
[----:B------:R-:W-:Y:S01]  /*4da0*/  @!PT LDS RZ, [RZ] ;  /* 0x00000000fffff984 */ /* 0x000fe20000000800 */
[----:B------:R3:W-:Y:S06]  /*4db0*/  MEMBAR.ALL.CTA ;  /* 0x0000000000007992 */ /* 0x0007ec0000008000 */
[----:B---3--:R-:W3:Y:S01]  /*4dc0*/  FENCE.VIEW.ASYNC.S ;  /* 0x00000000000073c6 */ /* 0x008ee20000000000 */
[----:B--2---:R-:W-:Y:S11]  /*4dd0*/  LOP3.LUT P0, RZ, R10, 0x1, RZ, 0xc0, !PT ;  /* 0x000000010aff7812 */ /* 0x004ff6000780c0ff */
[----:B------:R-:W-:Y:S02]  /*4de0*/  @!UPT UIADD3 URZ, UPT, UPT, URZ, URZ, URZ ;  /* 0x000000fffffff290 */ /* 0x000fe4000fffe0ff */
[----:B---3--:R-:W-:Y:S01]  /*4df0*/  VOTEU.ANY UP1, P0 ;  /* 0x0000000000ff7886 */ /* 0x008fe20000020100 */
[----:B------:R-:W-:Y:S11]  /*4e00*/  PLOP3.LUT P0, PT, PT, PT, UP1, 0x80, 0x8 ;  /* 0x000000000008781c */ /* 0x000ff60003f0f018 */
[----:B------:R-:W-:Y:S02]  /*4e10*/  @!UPT UIADD3 URZ, UPT, UPT, URZ, URZ, URZ ;  /* 0x000000fffffff290 */ /* 0x000fe4000fffe0ff */
[----:B------:R-:W-:Y:S02]  /*4e20*/  @P0 SHF.R.U32.HI R0, RZ, 0x10, R9 ;  /* 0x00000010ff000819 */ /* 0x000fe40000011609 */
[----:B------:R-:W-:Y:S02]  /*4e30*/  @P0 MOV R6, R8 ;  /* 0x0000000800060202 */ /* 0x000fe40000000f00 */
[----:B------:R-:W-:Y:S01]  /*4e40*/  @P0 R2UR UR4, R0 ;  /* 0x00000000000402ca */ /* 0x000fe200000e0000 */
[----:B------:R-:W-:Y:S01]  /*4e50*/  VIADD R0, R12, 0x140 ;  /* 0x000001400c007836 */ /* 0x000fe20000000000 */
[----:B------:R-:W-:Y:S02]  /*4e60*/  @P0 LOP3.LUT R8, R9, 0xffff, RZ, 0xc0, !PT ;  /* 0x0000ffff09080812 */ /* 0x000fe400078ec0ff */
[----:B------:R-:W-:Y:S02]  /*4e70*/  @P0 R2UR UR6, R6 ;  /* 0x00000000060602ca */ /* 0x000fe400000e0000 */
[----:B------:R-:W-:Y:S02]  /*4e80*/  PRMT R0, RZ, 0x654, R0 ;  /* 0x00000654ff007816 */ /* 0x000fe40000000000 */
[----:B------:R-:W-:Y:S02]  /*4e90*/  @P0 R2UR UR5, R8 ;  /* 0x00000000080502ca */ /* 0x000fe400000e0000 */
[----:B------:R2:W-:Y:S03]  /*4ea0*/  SYNCS.ARRIVE.TRANS64.RED.A1T0 RZ, [R0+URZ], RZ ;  /* 0x000000ff00ff79a7 */ /* 0x0005e600081004ff */
[----:B------:R-:W-:Y:S04]  /*4eb0*/  @UP1 UMOV UR26, UR4 ;  /* 0x00000004001a1c82 */ /* 0x000fe80008000000 */
[----:B------:R-:W-:Y:S04]  /*4ec0*/  @UP1 UMOV UR14, UR6 ;  /* 0x00000006000e1c82 */ /* 0x000fe80008000000 */
[----:B------:R-:W-:Y:S01]  /*4ed0*/  @UP1 UMOV UR13, UR5 ;  /* 0x00000005000d1c82 */ /* 0x000fe20008000000 */
[----:B------:R-:W-:Y:S05]  /*4ee0*/  BRA.U !UP0, `(.L_x_100) ;  /* 0x0000000108a47547 */ /* 0x000fea000b800000 */
[----:B------:R-:W-:Y:S02]  /*4ef0*/  UIMAD.WIDE.U32 UR8, UR13, UR31, URZ ;  /* 0x0000001f0d0872a5 */ /* 0x000fe4000f8e00ff */
[----:B------:R-:W-:Y:S02]  /*4f00*/  UIMAD.WIDE.U32 UR10, UR14, UR28, URZ ;  /* 0x0000001c0e0a72a5 */ /* 0x000fe4000f8e00ff */
[----:B------:R-:W-:Y:S02]  /*4f10*/  USEL UR4, UR27, UR35, !UP5 ;  /* 0x000000231b047287 */ /* 0x000fe4000e800000 */
[----:B------:R-:W-:Y:S02]  /*4f20*/  USEL UR7, UR32, UR37, !UP6 ;  /* 0x0000002520077287 */ /* 0x000fe4000f000000 */
[----:B-1----:R-:W-:Y:S02]  /*4f30*/  UIMAD.WIDE.U32 UR18, UR4, UR22, URZ ;  /* 0x00000016041272a5 */ /* 0x002fe4000f8e00ff */
[----:B------:R-:W-:Y:S01]  /*4f40*/  UIMAD.WIDE.U32 UR24, UR7, UR22, URZ ;  /* 0x00000016071872a5 */ /* 0x000fe2000f8e00ff */
[----:B------:R-:W-:Y:S02]  /*4f50*/  UMOV UR5, UR9 ;  /* 0x0000000900057c82 */ /* 0x000fe40008000000 */
[----:B------:R-:W-:Y:S03]  /*4f60*/  USHF.R.U32.HI UR6, URZ, UR38, UR5 ;  /* 0x00000026ff067299 */ /* 0x000fe60008011605 */
[----:B------:R-:W-:Y:S01]  /*4f70*/  UMOV UR5, UR11 ;  /* 0x0000000b00057c82 */ /* 0x000fe20008000000 */
[----:B------:R-:W-:Y:S02]  /*4f80*/  USEL UR6, UR13, UR6, !UP5 ;  /* 0x000000060d067287 */ /* 0x000fe4000e800000 */
[----:B------:R-:W-:Y:S02]  /*4f90*/  USHF.R.U32.HI UR8, URZ, UR29, UR5 ;  /* 0x0000001dff087299 */ /* 0x000fe40008011605 */
[----:B------:R-:W-:Y:S01]  /*4fa0*/  UIMAD.WIDE.U32 UR10, UR6, UR22, URZ ;  /* 0x00000016060a72a5 */ /* 0x000fe2000f8e00ff */
[----:B------:R-:W-:Y:S02]  /*4fb0*/  UMOV UR5, UR19 ;  /* 0x0000001300057c82 */ /* 0x000fe40008000000 */
[----:B------:R-:W-:Y:S03]  /*4fc0*/  @UP4 USHF.R.U32.HI UR4, URZ, UR23, UR5 ;  /* 0x00000017ff044299 */ /* 0x000fe60008011605 */
[----:B------:R-:W-:Y:S01]  /*4fd0*/  UMOV UR5, UR25 ;  /* 0x0000001900057c82 */ /* 0x000fe20008000000 */
[----:B------:R-:W-:Y:S02]  /*4fe0*/  UIMAD UR4, UR42, UR4, URZ ;  /* 0x000000042a0472a4 */ /* 0x000fe4000f8e02ff */
[----:B------:R-:W-:Y:S02]  /*4ff0*/  @UP4 USHF.R.U32.HI UR7, URZ, UR23, UR5 ;  /* 0x00000017ff074299 */ /* 0x000fe40008011605 */
[----:B------:R-:W-:Y:S02]  /*5000*/  USEL UR5, UR14, UR8, !UP6 ;  /* 0x000000080e057287 */ /* 0x000fe4000f000000 */
[----:B------:R-:W-:Y:S02]  /*5010*/  UIMAD UR8, UR42, UR7, URZ ;  /* 0x000000072a0872a4 */ /* 0x000fe4000f8e02ff */
[----:B------:R-:W-:Y:S03]  /*5020*/  UISETP.GE.AND UP0, UPT, UR6, UR4, UPT ;  /* 0x000000040600728c */ /* 0x000fe6000bf06270 */
[----:B------:R-:W-:Y:S01]  /*5030*/  UMOV UR4, UR11 ;  /* 0x0000000b00047c82 */ /* 0x000fe20008000000 */
[----:B------:R-:W-:Y:S02]  /*5040*/  UISETP.GE.OR UP0, UPT, UR5, UR8, UP0 ;  /* 0x000000080500728c */ /* 0x000fe40008706670 */
[----:B------:R-:W-:Y:S02]  /*5050*/  USHF.R.U32.HI UR4, URZ, UR23, UR4 ;  /* 0x00000017ff047299 */ /* 0x000fe40008011604 */
[----:B------:R-:W-:Y:S02]  /*5060*/  UIMAD.WIDE.U32 UR8, UR5, UR22, URZ ;  /* 0x00000016050872a5 */ /* 0x000fe4000f8e00ff */
[----:B------:R-:W-:Y:S04]  /*5070*/  USEL UR10, UR6, UR4, !UP4 ;  /* 0x00000004060a7287 */ /* 0x000fe8000e000000 */
[----:B------:R-:W-:Y:S01]  /*5080*/  UIADD3 UR11, UPT, UPT, -UR10, URZ, URZ ;  /* 0x000000ff0a0b7290 */ /* 0x000fe2000fffe1ff */
[----:B------:R-:W-:Y:S02]  /*5090*/  @!UP0 UMOV UR4, UR9 ;  /* 0x0000000900048c82 */ /* 0x000fe40008000000 */
[----:B------:R-:W-:Y:S02]  /*50a0*/  @!UP0 USHF.R.U32.HI UR4, URZ, UR23, UR4 ;  /* 0x00000017ff048299 */ /* 0x000fe40008011604 */
[----:B------:R-:W-:Y:S02]  /*50b0*/  UIMAD UR8, UR42, UR11, UR6 ;  /* 0x0000000b2a0872a4 */ /* 0x000fe4000f8e0206 */
[----:B------:R-:W-:Y:S04]  /*50c0*/  @!UP0 USEL UR4, UR5, UR4, !UP4 ;  /* 0x0000000405048287 */ /* 0x000fe8000e000000 */
[----:B------:R-:W-:Y:S02]  /*50d0*/  @!UP0 UIMAD UR8, UR7, UR8, UR4 ;  /* 0x00000008070882a4 */ /* 0x000fe4000f8e0204 */
[----:B------:R-:W-:Y:S02]  /*50e0*/  @!UP0 UIADD3 UR9, UPT, UPT, UR10, -UR4, URZ ;  /* 0x800000040a098290 */ /* 0x000fe4000fffe0ff */
[----:B------:R-:W-:Y:S02]  /*50f0*/  UIADD3 UR4, UPT, UPT, -UR5, URZ, URZ ;  /* 0x000000ff05047290 */ /* 0x000fe4000fffe1ff */
[----:B------:R-:W-:Y:S02]  /*5100*/  UIADD3 UR7, UPT, UPT, -UR6, URZ, URZ ;  /* 0x000000ff06077290 */ /* 0x000fe4000fffe1ff */
[----:B------:R-:W-:Y:S02]  /*5110*/  @!UP0 UIMAD UR6, UR9, UR42, UR5 ;  /* 0x0000002a090682a4 */ /* 0x000fe4000f8e0205 */
[----:B------:R-:W-:Y:S02]  /*5120*/  UIMAD UR14, UR15, UR4, UR14 ;  /* 0x000000040f0e72a4 */ /* 0x000fe4000f8e020e */
[----:B------:R-:W-:Y:S01]  /*5130*/  UIMAD UR13, UR30, UR7, UR13 ;  /* 0x000000071e0d72a4 */ /* 0x000fe2000f8e020d */
[----:B------:R-:W-:Y:S02]  /*5140*/  @!UP0 UMOV UR5, UR8 ;  /* 0x0000000800058c82 */ /* 0x000fe40008000000 */
[----:B------:R-:W-:Y:S02]  /*5150*/  UIMAD UR14, UR5, UR15, UR14 ;  /* 0x0000000f050e72a4 */ /* 0x000fe4000f8e020e */
[----:B------:R-:W-:Y:S11]  /*5160*/  UIMAD UR13, UR6, UR30, UR13 ;  /* 0x0000001e060d72a4 */ /* 0x000ff6000f8e020d */
[----:B------:R-:W-:Y:S01]  /*5170*/  @!UPT UIADD3 URZ, UPT, UPT, URZ, URZ, URZ ;  /* 0x000000fffffff290 */ /* 0x000fe2000fffe0ff */
.L_x_100:
[----:B------:R-:W3:Y:S01]  /*5180*/  @!UP2 LDCU.128 UR8, c[0x0][0xb10] ;  /* 0x00016200ff08a7ac */ /* 0x000ee20008000c00 */
[C---:B----4-:R-:W-:Y:S02]  /*5190*/  ISETP.NE.U32.AND P1, PT, R4.reuse, RZ, PT ;  /* 0x000000ff0400720c */ /* 0x050fe40003f25070 */
[----:B------:R-:W-:Y:S02]  /*51a0*/  ISETP.NE.U32.AND P0, PT, R4, RZ, PT ;  /* 0x000000ff0400720c */ /* 0x000fe40003f05070 */
[C---:B------:R-:W-:Y:S02]  /*51b0*/  ISETP.NE.AND.EX P1, PT, R5.reuse, RZ, PT, P1 ;  /* 0x000000ff0500720c */ /* 0x040fe40003f25310 */
[----:B------:R-:W-:Y:S01]  /*51c0*/  ISETP.NE.AND.EX P0, PT, R5, RZ, PT, P0 ;  /* 0x000000ff0500720c */ /* 0x000fe20003f05300 */
[----:B------:R-:W4:Y:S01]  /*51d0*/  @!UP2 LDCU UR5, c[0x0][0xb0c] ;  /* 0x00016180ff05a7ac */ /* 0x000f220008000800 */
[----:B------:R-:W-:Y:S01]  /*51e0*/  SHF.L.U32 R9, R15, 0x1f, RZ ;  /* 0x0000001f0f097819 */ /* 0x000fe200000006ff */
[----:B------:R-:W-:Y:S02]  /*51f0*/  USHF.L.U32 UR19, UR16, 0x7, URZ ;  /* 0x0000000710137899 */ /* 0x000fe400080006ff */
[----:B------:R-:W-:Y:S02]  /*5200*/  USHF.L.U32 UR18, UR20, 0x7, URZ ;  /* 0x0000000714127899 */ /* 0x000fe400080006ff */
[----:B---3--:R-:W-:Y:S07]  /*5210*/  UIMAD.WIDE.U32 UR6, UR14, UR8, URZ ;  /* 0x000000080e0672a5 */ /* 0x008fee000f8e00ff */
[----:B------:R-:W-:Y:S01]  /*5220*/  @!UP2 UMOV UR4, UR7 ;  /* 0x000000070004ac82 */ /* 0x000fe20008000000 */
[----:B----4-:R-:W-:Y:S02]  /*5230*/  @!UP2 UISETP.NE.AND UP0, UPT, UR5, 0x1, UPT ;  /* 0x000000010500a88c */ /* 0x010fe4000bf05270 */
[----:B------:R-:W-:Y:S02]  /*5240*/  @!UP2 USHF.R.U32.HI UR4, URZ, UR9, UR4 ;  /* 0x00000009ff04a299 */ /* 0x000fe40008011604 */
[----:B------:R-:W-:Y:S02]  /*5250*/  UIMAD.WIDE.U32 UR6, UR13, UR11, URZ ;  /* 0x0000000b0d0672a5 */ /* 0x000fe4000f8e00ff */
[----:B------:R-:W-:Y:S02]  /*5260*/  @!UP2 USEL UR8, UR14, UR4, !UP0 ;  /* 0x000000040e08a287 */ /* 0x000fe4000c000000 */
[----:B------:R-:W-:Y:S03]  /*5270*/  @!UP2 UISETP.NE.AND UP0, UPT, UR10, 0x1, UPT ;  /* 0x000000010a00a88c */ /* 0x000fe6000bf05270 */
[----:B------:R-:W-:Y:S02]  /*5280*/  @!UP2 UMOV UR6, UR7 ;  /* 0x000000070006ac82 */ /* 0x000fe40008000000 */
[----:B------:R-:W3:Y:S02]  /*5290*/  @!UP2 LDCU UR4, c[0x0][0xb20] ;  /* 0x00016400ff04a7ac */ /* 0x000ee40008000800 */
[----:B---3--:R-:W-:Y:S04]  /*52a0*/  @!UP2 USHF.R.U32.HI UR6, URZ, UR4, UR6 ;  /* 0x00000004ff06a299 */ /* 0x008fe80008011606 */
[----:B------:R-:W-:Y:S04]  /*52b0*/  @!UP2 USEL UR6, UR13, UR6, !UP0 ;  /* 0x000000060d06a287 */ /* 0x000fe8000c000000 */
[----:B------:R-:W-:Y:S02]  /*52c0*/  @!UP2 UIADD3 UR4, UPT, UPT, -UR8, UR6, URZ ;  /* 0x000000060804a290 */ /* 0x000fe4000fffe1ff */
[----:B------:R-:W-:Y:S02]  /*52d0*/  @!UP2 UIADD3 UR6, UPT, UPT, UR8, -UR6, URZ ;  /* 0x800000060806a290 */ /* 0x000fe4000fffe0ff */
[----:B------:R-:W-:Y:S02]  /*52e0*/  @!UP2 UIMAD UR14, UR4, UR5, UR14 ;  /* 0x00000005040ea2a4 */ /* 0x000fe4000f8e020e */
[----:B------:R-:W-:Y:S01]  /*52f0*/  @!UP2 UIMAD UR13, UR6, UR10, UR13 ;  /* 0x0000000a060da2a4 */ /* 0x000fe2000f8e020d */
[----:B------:R-:W-:Y:S11]  /*5300*/  BRA.U UP3, `(.L_x_101) ;  /* 0x0000000103107547 */ /* 0x000ff6000b800000 */
[----:B--2---:R-:W-:Y:S04]  /*5310*/  MOV R0, UR43 ;  /* 0x0000002b00007c02 */ /* 0x004fe80008000f00 */
[----:B------:R-:W-:Y:S04]  /*5320*/  SHF.L.U32 R11, R0, 0x1f, RZ ;  /* 0x0000001f000b7819 */ /* 0x000fe800000006ff */
[----:B------:R-:W2:Y:S02]  /*5330*/  SYNCS.PHASECHK.TRANS64.TRYWAIT P2, [UR21+0x128], R11 ;  /* 0x0001280bff0075a7 */ /* 0x000ea40008041115 */
[----:B--2---:R-:W-:Y:S05]  /*5340*/  @!P2 BRA `(.L_x_102) ;  /* 0x0000004c00d0a947 */ /* 0x004fea0003800000 */
.L_x_101:
[----:B------:R-:W-:Y:S05]  /*5350*/  @!P1 BRA `(.L_x_103) ;  /* 0x0000000000309947 */ /* 0x000fea0003800000 */
[----:B------:R-:W-:Y:S01]  /*5360*/  ISETP.NE.U32.AND P1, PT, R2, RZ, PT ;  /* 0x000000ff0200720c */ /* 0x000fe20003f25070 */
[----:B------:R-:W3:Y:S01]  /*5370*/  LDCU.64 UR4, c[0x0][0x358] ;  /* 0x00006b00ff0477ac */ /* 0x000ee20008000a00 */
[----:B------:R-:W-:Y:S02]  /*5380*/  IMAD.MOV.U32 R158, RZ, RZ, 0x1 ;  /* 0x00000001ff9e7424 */ /* 0x000fe400078e00ff */
[----:B------:R-:W-:Y:S11]  /*5390*/  ISETP.NE.AND.EX P1, PT, R3, RZ, PT, P1 ;  /* 0x000000ff0300720c */ /* 0x000ff60003f25310 */
[----:B------:R-:W-:Y:S02]  /*53a0*/  @!UPT UIADD3 URZ, UPT, UPT, URZ, URZ, URZ ;  /* 0x000000fffffff290 */ /* 0x000fe4000fffe0ff */
[----:B--2---:R-:W2:Y:S01]  /*53b0*/  @P1 LDC.64 R10, c[0x0][0x888] ;  /* 0x00022200ff0a1b82 */ /* 0x004ea20000000a00 */
[----:B------:R-:W-:Y:S04]  /*53c0*/  @P1 IMAD R0, R4, UR36, RZ ;  /* 0x0000002404001c24 */ /* 0x000fe8000f8e02ff */
[----:B--2---:R-:W-:Y:S04]  /*53d0*/  @P1 IMAD.WIDE R10, R0, 0x4, R10 ;  /* 0x00000004000a1825 */ /* 0x004fe800078e020a */
[----:B------:R-:W-:Y:S01]  /*53e0*/  HFMA2 R0, -RZ, RZ, 0, 5.9604644775390625e-08 ;  /* 0x00000001ff007431 */ /* 0x000fe200000001ff */
[----:B---3-5:R3:W5:Y:S04]  /*53f0*/  @P1 LDG.E R73, desc[UR4][R10.64] ;  /* 0x000000040a491981 */ /* 0x028768000c1e1900 */
[----:B------:R-:W-:Y:S01]  /*5400*/  @!P1 PRMT R158, R0, 0x7610, R158 ;  /* 0x00007610009e9816 */ /* 0x000fe2000000009e */
[----:B---3--:R-:W4:Y:S06]  /*5410*/  @!P1 LDC R73, c[0x0][0x880] ;  /* 0x00022000ff499b82 */ /* 0x008f2c0000000800 */
.L_x_103:
[----:B----45:R-:W-:Y:S01]  /*5420*/  @!P0 FSETP.EQ.AND P1, PT, R73, RZ, PT ;  /* 0x000000ff4900820b */ /* 0x030fe20003f22000 */
[----:B------:R-:W-:Y:S01]  /*5430*/  @!UPT UIADD3 URZ, UPT, UPT, URZ, URZ, URZ ;  /* 0x000000fffffff290 */ /* 0x000fe2000fffe0ff */
[----:B------:R-:W-:Y:S11]  /*5440*/  @!P0 BRA `(.L_x_104) ;  /* 0x0000000000188947 */ /* 0x000ff60003800000 */
[----:B------:R-:W-:Y:S02]  /*5450*/  LOP3.LUT P0, RZ, R158, 0xff, RZ, 0xc0, !PT ;  /* 0x000000ff9eff7812 */ /* 0x000fe4000780c0ff */
[----:B------:R-:W-:Y:S04]  /*5460*/  ISETP.NE.U32.AND P1, PT, R2, RZ, PT ;  /* 0x000000ff0200720c */ /* 0x000fe80003f25070 */
[----:B------:R-:W-:Y:S04]  /*5470*/  ISETP.NE.AND.EX P1, PT, R3, RZ, PT, P1 ;  /* 0x000000ff0300720c */ /* 0x000fe80003f25310 */
[----:B------:R-:W-:Y:S03]  /*5480*/  PLOP3.LUT P1, PT, P1, PT, PT, 0x8, 0x80 ;  /* 0x000000000080781c */ /* 0x000fe60000f2e170 */
[----:B------:R-:W-:Y:S11]  /*5490*/  @P0 FSETP.EQ.AND P1, PT, R73, RZ, PT ;  /* 0x000000ff4900020b */ /* 0x000ff60003f22000 */
[----:B------:R-:W-:Y:S02]  /*54a0*/  @!UPT UIADD3 URZ, UPT, UPT, URZ, URZ, URZ ;  /* 0x000000fffffff290 */ /* 0x000fe4000fffe0ff */
.L_x_104:
[----:B------:R-:W3:Y:S01]  /*54b0*/  SYNCS.PHASECHK.TRANS64.TRYWAIT P2, [UR21+0x110], R9 ;  /* 0x00011009ff0075a7 */ /* 0x000ee20008041115 */
[----:B------:R-:W-:Y:S04]  /*54c0*/  ELECT P0, URZ, PT ;  /* 0x0000000000ff782f */ /* 0x000fe80003800000 */
[----:B------:R-:W-:Y:S11]  /*54d0*/  PLOP3.LUT P1, PT, P1, P0, PT, 0xf2, 0x2f ;  /* 0x00000000002f781c */ /* 0x000ff60000f21e72 */
[----:B------:R-:W-:Y:S02]  /*54e0*/  @!UPT UIADD3 URZ, UPT, UPT, URZ, URZ, URZ ;  /* 0x000000fffffff290 */ /* 0x000fe4000fffe0ff */
[----:B------:R-:W-:Y:S05]  /*54f0*/  @!P1 IADD3 R8, P0, PT, R16, 0x580, RZ ;  /* 0x0000058010089810 */ /* 0x000fea0007f1e0ff */
[----:B------:R-:W-:Y:S01]  /*5500*/  @!P1 IMAD.X R6, RZ, RZ, R17, P0 ;  /* 0x000000ffff069224 */ /* 0x000fe200000e0611 */
[----:B---3--:R-:W-:Y:S07]  /*5510*/  @!P2 BRA `(.L_x_105) ;  /* 0x0000004c0074a947 */ /* 0x008fee0003800000 */
.L_x_194:
[----:B------:R-:W-:Y:S01]  /*5520*/  @!P1 R2UR UR5, R8 ;  /* 0x00000000080592ca */ /* 0x000fe200000e0000 */
[----:B------:R-:W-:Y:S01]  /*5530*/  VOTEU.ALL UP0, P1 ;  /* 0x0000000000ff7886 */ /* 0x000fe20000800000 */
[----:B------:R-:W-:Y:S01]  /*5540*/  @!P1 R2UR UR4, R6 ;  /* 0x00000000060492ca */ /* 0x000fe200000e0000 */
[----:B--2---:R-:W-:Y:S01]  /*5550*/  @!P1 IMAD.MOV.U32 R0, RZ, RZ, 0x2000 ;  /* 0x00002000ff009424 */ /* 0x004fe200078e00ff */
[----:B------:R-:W-:Y:S01]  /*5560*/  UMOV UR6, 0x0 ;  /* 0x0000000000067882 */ /* 0x000fe20000000000 */
[----:B------:R-:W-:Y:S01]  /*5570*/  UMOV UR7, 0x10000000 ;  /* 0x1000000000077882 */ /* 0x000fe20000000000 */
[----:B------:R-:W-:Y:S01]  /*5580*/  @!UP0 UIADD3 UR16, UPT, UPT, UR21, 0x200, URZ ;  /* 0x0000020015108890 */ /* 0x000fe2000fffe0ff */
[----:B------:R-:W-:Y:S01]  /*5590*/  VIADD R14, R14, 0x1 ;  /* 0x000000010e0e7836 */ /* 0x000fe20000000000 */
[----:B------:R-:W-:Y:S01]  /*55a0*/  VOTEU.ALL UP0, P1 ;  /* 0x0000000000ff7886 */ /* 0x000fe20000800000 */
[----:B------:R-:W-:Y:S04]  /*55b0*/  UMOV UR20, UR36 ;  /* 0x0000002400147c82 */ /* 0x000fe80008000000 */
[----:B------:R-:W-:Y:S02]  /*55c0*/  IMAD.U32 R10, RZ, RZ, UR5 ;  /* 0x00000005ff0a7e24 */ /* 0x000fe4000f8e00ff */
[----:B------:R-:W-:Y:S03]  /*55d0*/  IMAD.U32 R11, RZ, RZ, UR4 ;  /* 0x00000004ff0b7e24 */ /* 0x000fe6000f8e00ff */
[----:B------:R-:W-:Y:S02]  /*55e0*/  @!P1 R2UR UR4, R10 ;  /* 0x000000000a0492ca */ /* 0x000fe400000e0000 */
[----:B------:R-:W-:Y:S11]  /*55f0*/  @!P1 R2UR UR5, R11 ;  /* 0x000000000b0592ca */ /* 0x000ff600000e0000 */
[----:B------:R-:W-:Y:S02]  /*5600*/  @!UPT UIADD3 URZ, UPT, UPT, URZ, URZ, URZ ;  /* 0x000000fffffff290 */ /* 0x000fe4000fffe0ff */
[----:B------:R2:W-:Y:S01]  /*5610*/  @!UP0 UTMALDG.3D [UR16], [UR4], desc[UR6] ;  /* 0x00000610040085b4 */ /* 0x0005e20008011000 */
[----:B------:R2:W-:Y:S01]  /*5620*/  @!P1 SYNCS.ARRIVE.TRANS64.RED.A0TR RZ, [UR21+0x100], R0 ;  /* 0x00010000ffff99a7 */ /* 0x0005e20008300415 */
[----:B------:R-:W-:Y:S01]  /*5630*/  SYNCS.ARRIVE.TRANS64.RED.A1T0 RZ, [UR34], RZ ;  /* 0x000000ffffff79a7 */ /* 0x000fe20008100422 */
[----:B------:R-:W3:Y:S02]  /*5640*/  SYNCS.PHASECHK.TRANS64.TRYWAIT P0, [UR21+0x118], R9 ;  /* 0x00011809ff0075a7 */ /* 0x000ee40008001115 */
[----:B--23--:R-:W-:Y:S05]  /*5650*/  @!P0 BRA `(.L_x_106) ;  /* 0x0000004c003c8947 */ /* 0x00cfea0003800000 */
.L_x_196:
[----:B------:R-:W-:Y:S01]  /*5660*/  @!P1 IADD3 R6, P0, PT, R16, 0x580, RZ ;  /* 0x0000058010069810 */ /* 0x000fe20007f1e0ff */
[----:B------:R-:W-:Y:S01]  /*5670*/  VOTEU.ALL UP0, P1 ;  /* 0x0000000000ff7886 */ /* 0x000fe20000800000 */
[----:B------:R-:W-:Y:S01]  /*5680*/  UMOV UR6, 0x0 ;  /* 0x0000000000067882 */ /* 0x000fe20000000000 */
[----:B------:R-:W-:Y:S01]  /*5690*/  UMOV UR7, 0x10000000 ;  /* 0x1000000000077882 */ /* 0x000fe20000000000 */
[----:B------:R-:W-:Y:S01]  /*56a0*/  @!P1 R2UR UR5, R6 ;  /* 0x00000000060592ca */ /* 0x000fe200000e0000 */
[----:B--2---:R-:W-:Y:S01]  /*56b0*/  @!P1 IMAD.X R0, RZ, RZ, R17, P0 ;  /* 0x000000ffff009224 */ /* 0x004fe200000e0611 */
[----:B------:R-:W-:Y:S01]  /*56c0*/  @!UP0 UIADD3 UR10, UPT, UPT, UR18, 0x40, URZ ;  /* 0x00000040120a8890 */ /* 0x000fe2000fffe0ff */
[----:B------:R-:W-:Y:S01]  /*56d0*/  ISETP.NE.AND P0, PT, R14, 0x2, PT ;  /* 0x000000020e00780c */ /* 0x000fe20003f05270 */
[----:B------:R-:W-:Y:S01]  /*56e0*/  @!UP0 UIADD3 UR8, UPT, UPT, UR21, 0x2200, URZ ;  /* 0x0000220015088890 */ /* 0x000fe2000fffe0ff */
[----:B------:R-:W-:Y:S01]  /*56f0*/  LOP3.LUT R15, R15, 0x1, RZ, 0x3c, !PT ;  /* 0x000000010f0f7812 */ /* 0x000fe200078e3cff */
[----:B------:R-:W-:Y:S01]  /*5700*/  @!UP0 UIADD3 UR9, UPT, UPT, UR21, 0x108, URZ ;  /* 0x0000010815098890 */ /* 0x000fe2000fffe0ff */
[----:B------:R-:W-:Y:S01]  /*5710*/  @!P1 R2UR UR4, R0 ;  /* 0x00000000000492ca */ /* 0x000fe200000e0000 */
[----:B------:R-:W-:Y:S01]  /*5720*/  VOTEU.ALL UP0, P1 ;  /* 0x0000000000ff7886 */ /* 0x000fe20000800000 */
[----:B------:R-:W-:Y:S01]  /*5730*/  UMOV UR11, UR19 ;  /* 0x00000013000b7c82 */ /* 0x000fe20008000000 */
[----:B------:R-:W-:Y:S01]  /*5740*/  UMOV UR12, UR36 ;  /* 0x00000024000c7c82 */ /* 0x000fe20008000000 */
[----:B------:R-:W-:Y:S01]  /*5750*/  SEL R0, RZ, 0x1, P0 ;  /* 0x00000001ff007807 */ /* 0x000fe20000000000 */
[----:B------:R-:W-:Y:S01]  /*5760*/  UIADD3 UR20, UPT, UPT, UR13, UR59, URZ ;  /* 0x0000003b0d147290 */ /* 0x000fe2000fffe0ff */
[----:B------:R-:W-:Y:S01]  /*5770*/  IMAD.U32 R8, RZ, RZ, UR5 ;  /* 0x00000005ff087e24 */ /* 0x000fe2000f8e00ff */
[----:B------:R-:W-:Y:S01]  /*5780*/  SEL R14, R14, RZ, P0 ;  /* 0x000000ff0e0e7207 */ /* 0x000fe20000000000 */
[----:B------:R-:W-:Y:S01]  /*5790*/  UIADD3 UR16, UPT, UPT, UR14, UR62, URZ ;  /* 0x0000003e0e107290 */ /* 0x000fe2000fffe0ff */
[----:B------:R-:W-:Y:S01]  /*57a0*/  LOP3.LUT R13, R13, R0, RZ, 0x3c, !PT ;  /* 0x000000000d0d7212 */ /* 0x000fe200078e3cff */
[----:B------:R-:W-:Y:S01]  /*57b0*/  UPLOP3.LUT UP3, UPT, UPT, UPT, UPT, 0x80, 0x8 ;  /* 0x000000000008789c */ /* 0x000fe20003f6f070 */
[----:B------:R-:W-:Y:S02]  /*57c0*/  UMOV UR36, UR26 ;  /* 0x0000001a00247c82 */ /* 0x000fe40008000000 */
[----:B------:R-:W-:Y:S01]  /*57d0*/  IMAD.U32 R9, RZ, RZ, UR4 ;  /* 0x00000004ff097e24 */ /* 0x000fe2000f8e00ff */
[----:B------:R-:W-:Y:S04]  /*57e0*/  @!P1 R2UR UR4, R8 ;  /* 0x00000000080492ca */ /* 0x000fe800000e0000 */
[----:B------:R-:W-:Y:S11]  /*57f0*/  @!P1 R2UR UR5, R9 ;  /* 0x00000000090592ca */ /* 0x000ff600000e0000 */
[----:B------:R-:W-:Y:S02]  /*5800*/  @!UPT UIADD3 URZ, UPT, UPT, URZ, URZ, URZ ;  /* 0x000000fffffff290 */ /* 0x000fe4000fffe0ff */
[----:B------:R2:W-:Y:S01]  /*5810*/  @!UP0 UTMALDG.3D [UR8], [UR4], desc[UR6] ;  /* 0x00000608040085b4 */ /* 0x0005e20008011000 */
[----:B------:R2:W-:Y:S01]  /*5820*/  @!P1 SYNCS.ARRIVE.TRANS64.RED.A0TR RZ, [UR21+0x108], R7 ;  /* 0x00010807ffff99a7 */ /* 0x0005e20008300415 */
[----:B------:R-:W-:Y:S01]  /*5830*/  SYNCS.ARRIVE.TRANS64.RED.A1T0 RZ, [UR33], RZ ;  /* 0x000000ffffff79a7 */ /* 0x000fe20008100421 */
[----:B------:R-:W-:Y:S05]  /*5840*/  BRA.U UP1, `(.L_x_107) ;  /* 0xfffffff5012c7547 */ /* 0x000fea000b83ffff */
[----:B------:R-:W-:-:S04]  /*5850*/  SHF.L.U32 R3, R15, 0x1f, RZ ;  /* 0x0000001f0f037819 */ /* 0x000fc800000006ff */
[----:B------:R-:W3:Y:S02]  /*5860*/  SYNCS.PHASECHK.TRANS64.TRYWAIT P0, [UR21+0x110], R3 ;  /* 0x00011003ff0075a7 */ /* 0x000ee40008001115 */
[----:B---3--:R-:W-:Y:S05]  /*5870*/  @!P0 BRA `(.L_x_108) ;  /* 0x0000004800cc8947 */ /* 0x008fea0003800000 */
.L_x_198:
[----:B---3--:R-:W-:-:S07]  /*5880*/  MOV R0, UR21 ;  /* 0x0000001500007c02 */ /* 0x008fce0008000f00 */
.L_x_109:
[----:B---3--:R-:W-:-:S04]  /*5890*/  SHF.L.U32 R3, R15, 0x1f, RZ ;  /* 0x0000001f0f037819 */ /* 0x008fc800000006ff */
[----:B------:R3:W4:Y:S03]  /*58a0*/  SYNCS.PHASECHK.TRANS64.TRYWAIT P0, [R0+URZ+0x118], R3 ;  /* 0x00011803000075a7 */ /* 0x00072600080011ff */
[----:B----4-:R-:W-:Y:S05]  /*58b0*/  @!P0 NANOSLEEP.SYNCS 0x989680 ;  /* 0x009896800000895d */ /* 0x010fea0003900000 */
[----:B------:R-:W4:Y:S02]  /*58c0*/  @!P0 SYNCS.PHASECHK.TRANS64 P0, [R0+URZ+0x118], R3 ;  /* 0x00011803000085a7 */ /* 0x000f2400080010ff */
[----:B-12-4-:R-:W-:Y:S05]  /*58d0*/  @P0 EXIT ;  /* 0x000000000000094d */ /* 0x016fea0003800000 */
[----:B------:R-:W-:Y:S05]  /*58e0*/  BRA `(.L_x_109) ;  /* 0xfffffffc00e87947 */ /* 0x000fea000383ffff */
.L_x_98:
[----:B------:R-:W-:-:S06]  /*58f0*/  UISETP.GE.AND UP0, UPT, UR13, 0x4, UPT ;  /* 0x000000040d00788c */ /* 0x000fcc000bf06270 */
[----:B------:R-:W-:-:S13]  /*5900*/  PLOP3.LUT P0, PT, PT, PT, UP0, 0x80, 0x8 ;  /* 0x000000000008781c */ /* 0x000fda0003f0f008 */
[----:B------:R-:W-:Y:S05]  /*5910*/  @!P0 EXIT ;  /* 0x000000000000894d */ /* 0x000fea0003800000 */
[----:B------:R-:W-:Y:S01]  /*5920*/  BAR.SYNC.DEFER_BLOCKING 0x6, 0xa0 ;  /* 0x0182800000007b1d */ /* 0x000fe20000010000 */
[C---:B------:R-:W-:Y:S01]  /*5930*/  IMAD.SHL.U32 R4, R170.reuse, 0x40, RZ ;  /* 0x00000040aa047824 */ /* 0x040fe200078e00ff */
[C---:B------:R-:W-:Y:S01]  /*5940*/  LOP3.LUT R178, R170.reuse, 0x60, RZ, 0xc0, !PT ;  /* 0x00000060aab27812 */ /* 0x040fe200078ec0ff */
[C---:B------:R-:W-:Y:S01]  /*5950*/  IMAD.SHL.U32 R137, R170.reuse, 0x8, RZ ;  /* 0x00000008aa897824 */ /* 0x040fe200078e00ff */
[C---:B------:R-:W-:Y:S01]  /*5960*/  LOP3.LUT R176, R170.reuse, 0x2, RZ, 0xc0, !PT ;  /* 0x00000002aab07812 */ /* 0x040fe200078ec0ff */
[----:B------:R-:W-:Y:S01]  /*5970*/  IMAD.U32 R69, R170, 0x10000, RZ ;  /* 0x00010000aa457824 */ /* 0x000fe200078e00ff */
[----:B------:R-:W-:Y:S02]  /*5980*/  UMOV UR44, 0x400 ;  /* 0x00000400002c7882 */ /* 0x000fe40000000000 */
[----:B------:R-:W1:Y:S01]  /*5990*/  LDC.64 R156, c[0x0][0x8b0] ;  /* 0x00022c00ff9c7b82 */ /* 0x000e620000000a00 */
[----:B------:R-:W-:Y:S01]  /*59a0*/  ULEA UR44, UR48, UR44, 0x18 ;  /* 0x0000002c302c7291 */ /* 0x000fe2000f8ec0ff */
[----:B------:R-:W-:Y:S01]  /*59b0*/  LOP3.LUT R6, R4, 0x180, RZ, 0xc0, !PT ;  /* 0x0000018004067812 */ /* 0x000fe200078ec0ff */
[----:B------:R-:W-:Y:S01]  /*59c0*/  HFMA2 R68, -RZ, RZ, 0, 0 ;  /* 0x00000000ff447431 */ /* 0x000fe200000001ff */
[----:B------:R-:W-:Y:S01]  /*59d0*/  LOP3.LUT R69, R69, 0x600000, RZ, 0xc0, !PT ;  /* 0x0060000045457812 */ /* 0x000fe200078ec0ff */
[----:B------:R-:W-:Y:S01]  /*59e0*/  UIADD3 UR4, UPT, UPT, UR44, 0x4200, URZ ;  /* 0x000042002c047890 */ /* 0x000fe2000fffe0ff */
[----:B------:R-:W-:Y:S01]  /*59f0*/  LOP3.LUT R137, R6, 0x30, R137, 0xf8, !PT ;  /* 0x0000003006897812 */ /* 0x000fe200078ef889 */
[----:B------:R-:W-:Y:S01]  /*5a00*/  IMAD.MOV.U32 R168, RZ, RZ, RZ ;  /* 0x000000ffffa87224 */ /* 0x000fe200078e00ff */
[----:B------:R-:W2:Y:S01]  /*5a10*/  LDC.64 R138, c[0x0][0x8a8] ;  /* 0x00022a00ff8a7b82 */ /* 0x000ea20000000a00 */
[----:B------:R-:W-:Y:S01]  /*5a20*/  LOP3.LUT R170, R170, 0x4, RZ, 0xc0, !PT ;  /* 0x00000004aaaa7812 */ /* 0x000fe200078ec0ff */
[----:B------:R-:W-:Y:S01]  /*5a30*/  IMAD.MOV.U32 R162, RZ, RZ, RZ ;  /* 0x000000ffffa27224 */ /* 0x000fe200078e00ff */
[----:B------:R-:W-:-:S02]  /*5a40*/  LOP3.LUT R137, R137, 0x1e40, R4, 0xf8, !PT ;  /* 0x00001e4089897812 */ /* 0x000fc400078ef804 */
[----:B------:R-:W-:Y:S01]  /*5a50*/  CS2R R166, SRZ ;  /* 0x0000000000a67805 */ /* 0x000fe2000001ff00 */
[----:B------:R-:W-:Y:S01]  /*5a60*/  IMAD.MOV.U32 R165, RZ, RZ, RZ ;  /* 0x000000ffffa57224 */ /* 0x000fe200078e00ff */
[----:B------:R-:W-:Y:S01]  /*5a70*/  IADD3 R169, PT, PT, -R170, 0x2, RZ ;  /* 0x00000002aaa97810 */ /* 0x000fe20007ffe1ff */
[----:B------:R-:W-:Y:S01]  /*5a80*/  IMAD.MOV R164, RZ, RZ, -R176 ;  /* 0x000000ffffa47224 */ /* 0x000fe200078e0ab0 */
[----:B------:R-:W-:Y:S01]  /*5a90*/  IADD3 R171, PT, PT, R137, UR44, RZ ;  /* 0x0000002c89ab7c10 */ /* 0x000fe2000fffe0ff */
[----:B------:R-:W3:Y:S01]  /*5aa0*/  LDS R0, [UR44+0x1e0] ;  /* 0x0001e02cff007984 */ /* 0x000ee20008000800 */
[----:B------:R-:W-:Y:S01]  /*5ab0*/  IMAD.MOV R163, RZ, RZ, -R170 ;  /* 0x000000ffffa37224 */ /* 0x000fe200078e0aaa */
[----:B------:R-:W-:Y:S01]  /*5ac0*/  MOV R177, UR4 ;  /* 0x0000000400b17c02 */ /* 0x000fe20008000f00 */
[----:B------:R-:W4:Y:S01]  /*5ad0*/  LDCU UR57, c[0x0][0x370] ;  /* 0x00006e00ff3977ac */ /* 0x000f220008000800 */
[----:B------:R-:W-:Y:S01]  /*5ae0*/  VIADD R171, R171, 0x200 ;  /* 0x00000200abab7836 */ /* 0x000fe20000000000 */
[----:B------:R-:W1:Y:S01]  /*5af0*/  LDCU UR43, c[0x0][0xb0c] ;  /* 0x00016180ff2b77ac */ /* 0x000e620008000800 */
[----:B------:R-:W1:Y:S01]  /*5b00*/  LDCU UR39, c[0x0][0xb30] ;  /* 0x00016600ff2777ac */ /* 0x000e620008000800 */
[----:B------:R-:W1:Y:S01]  /*5b10*/  LDCU.64 UR46, c[0x0][0x888] ;  /* 0x00011100ff2e77ac */ /* 0x000e620008000a00 */
[----:B------:R-:W1:Y:S01]  /*5b20*/  LDCU.64 UR40, c[0x0][0xb28] ;  /* 0x00016500ff2877ac */ /* 0x000e620008000a00 */
[----:B------:R-:W1:Y:S01]  /*5b30*/  LDCU.64 UR60, c[0x0][0x890] ;  /* 0x00011200ff3c77ac */ /* 0x000e620008000a00 */
[----:B------:R-:W1:Y:S01]  /*5b40*/  LDCU.128 UR52, c[0x0][0xb10] ;  /* 0x00016200ff3477ac */ /* 0x000e620008000c00 */
[----:B------:R-:W1:Y:S01]  /*5b50*/  LDCU UR56, c[0x0][0x374] ;  /* 0x00006e80ff3877ac */ /* 0x000e620008000800 */
[----:B------:R-:W-:Y:S01]  /*5b60*/  UIADD3 UR63, UPT, UPT, UR44, 0x200, URZ ;  /* 0x000002002c3f7890 */ /* 0x000fe2000fffe0ff */
[----:B-1234-:R-:W-:-:S11]  /*5b70*/  IMAD.IADD R69, R0, 0x1, R69 ;  /* 0x0000000100457824 */ /* 0x01efd600078e0245 */
.L_x_136:
[C---:B------:R-:W-:Y:S02]  /*5b80*/  LEA R3, R162.reuse, UR44, 0x3 ;  /* 0x0000002ca2037c11 */ /* 0x040fe4000f8e18ff */
[----:B------:R-:W-:Y:S02]  /*5b90*/  SHF.L.U32 R0, R167, 0x1f, RZ ;  /* 0x0000001fa7007819 */ /* 0x000fe400000006ff */
[----:B------:R-:W-:Y:S02]  /*5ba0*/  LEA R5, R162, UR44, 0x4 ;  /* 0x0000002ca2057c11 */ /* 0x000fe4000f8e20ff */
[----:B-1----:R-:W1:Y:S02]  /*5bb0*/  SYNCS.PHASECHK.TRANS64.TRYWAIT P0, [R3+URZ+0x130], R0 ;  /* 0x00013000030075a7 */ /* 0x002e6400080011ff */
[----:B-1----:R-:W-:Y:S05]  /*5bc0*/  @!P0 BRA `(.L_x_110) ;  /* 0x0000004800108947 */ /* 0x002fea0003800000 */
.L_x_199:
        /* <DEDUP_REMOVED lines=11> */
[----:B------:R-:W-:Y:S01]  /*5c80*/  PLOP3.LUT P0, PT, PT, PT, UP1, 0x80, 0x8 ;  /* 0x000000000008781c */ /* 0x000fe20003f0f018 */
[----:B------:R-:W-:Y:S11]  /*5c90*/  UP2UR UR45, UPR, URZ, 0x2 ;  /* 0x00000002ff2d7883 */ /* 0x000ff60008000000 */
[----:B------:R-:W-:Y:S01]  /*5ca0*/  @!UPT UIADD3 URZ, UPT, UPT, URZ, URZ, URZ ;  /* 0x000000fffffff290 */ /* 0x000fe2000fffe0ff */
[----:B-1----:R-:W-:Y:S02]  /*5cb0*/  @P0 SHF.R.U32.HI R0, RZ, 0x10, R5 ;  /* 0x00000010ff000819 */ /* 0x002fe40000011605 */
        /* <DEDUP_REMOVED lines=12> */
[----:B------:R-:W2:Y:S01]  /*5d80*/  LDCU UR12, c[0x0][0xb20] ;  /* 0x00016400ff0c77ac */ /* 0x000ea20008000800 */
[----:B------:R-:W-:Y:S02]  /*5d90*/  UIMAD.WIDE.U32 UR4, UR56, UR55, URZ ;  /* 0x00000037380472a5 */ /* 0x000fe4000f8e00ff */
[----:B------:R-:W-:Y:S02]  /*5da0*/  UIMAD.WIDE.U32 UR6, UR57, UR52, URZ ;  /* 0x00000034390672a5 */ /* 0x000fe4000f8e00ff */
[----:B------:R-:W-:Y:S02]  /*5db0*/  UISETP.NE.AND UP0, UPT, UR54, 0x1, UPT ;  /* 0x000000013600788c */ /* 0x000fe4000bf05270 */
[----:B------:R-:W-:Y:S02]  /*5dc0*/  UIMAD.WIDE.U32 UR8, UR37, UR55, URZ ;  /* 0x00000037250872a5 */ /* 0x000fe4000f8e00ff */
[----:B------:R-:W-:Y:S02]  /*5dd0*/  UIMAD.WIDE.U32 UR10, UR38, UR52, URZ ;  /* 0x00000034260a72a5 */ /* 0x000fe4000f8e00ff */
[----:B------:R-:W-:Y:S02]  /*5de0*/  UISETP.NE.AND UP1, UPT, UR43, 0x1, UPT ;  /* 0x000000012b00788c */ /* 0x000fe4000bf25270 */
[----:B------:R-:W-:Y:S01]  /*5df0*/  UISETP.NE.AND UP2, UPT, UR42, 0x1, UPT ;  /* 0x000000012a00788c */ /* 0x000fe2000bf45270 */
[----:B------:R-:W-:Y:S02]  /*5e00*/  UMOV UR4, UR5 ;  /* 0x0000000500047c82 */ /* 0x000fe40008000000 */
[----:B--2---:R-:W-:Y:S03]  /*5e10*/  USHF.R.U32.HI UR5, URZ, UR12, UR4 ;  /* 0x0000000cff057299 */ /* 0x004fe60008011604 */
[----:B------:R-:W-:Y:S02]  /*5e20*/  UMOV UR4, UR7 ;  /* 0x0000000700047c82 */ /* 0x000fe40008000000 */
[----:B------:R-:W-:Y:S02]  /*5e30*/  USHF.R.U32.HI UR7, URZ, UR53, UR4 ;  /* 0x00000035ff077299 */ /* 0x000fe40008011604 */
[----:B------:R-:W-:Y:S02]  /*5e40*/  USEL UR4, UR56, UR5, !UP0 ;  /* 0x0000000538047287 */ /* 0x000fe4000c000000 */
[----:B------:R-:W-:Y:S01]  /*5e50*/  USEL UR7, UR57, UR7, !UP1 ;  /* 0x0000000739077287 */ /* 0x000fe2000c800000 */
[----:B------:R-:W-:Y:S01]  /*5e60*/  UMOV UR5, UR9 ;  /* 0x0000000900057c82 */ /* 0x000fe20008000000 */
[----:B------:R-:W-:Y:S02]  /*5e70*/  UIMAD.WIDE.U32 UR8, UR4, UR40, URZ ;  /* 0x00000028040872a5 */ /* 0x000fe4000f8e00ff */
[----:B------:R-:W-:Y:S03]  /*5e80*/  USHF.R.U32.HI UR6, URZ, UR12, UR5 ;  /* 0x0000000cff067299 */ /* 0x000fe60008011605 */
[----:B------:R-:W-:Y:S01]  /*5e90*/  UMOV UR5, UR11 ;  /* 0x0000000b00057c82 */ /* 0x000fe20008000000 */
[----:B------:R-:W-:Y:S02]  /*5ea0*/  UIMAD.WIDE.U32 UR10, UR7, UR40, URZ ;  /* 0x00000028070a72a5 */ /* 0x000fe4000f8e00ff */
[----:B------:R-:W-:Y:S02]  /*5eb0*/  USHF.R.U32.HI UR12, URZ, UR53, UR5 ;  /* 0x00000035ff0c7299 */ /* 0x000fe40008011605 */
[----:B------:R-:W-:Y:S01]  /*5ec0*/  USEL UR6, UR37, UR6, !UP0 ;  /* 0x0000000625067287 */ /* 0x000fe2000c000000 */
[----:B------:R-:W-:Y:S02]  /*5ed0*/  UMOV UR5, UR9 ;  /* 0x0000000900057c82 */ /* 0x000fe40008000000 */
[----:B------:R-:W-:Y:S01]  /*5ee0*/  UMOV UR10, UR11 ;  /* 0x0000000b000a7c82 */ /* 0x000fe20008000000 */
[----:B------:R-:W-:Y:S02]  /*5ef0*/  @UP2 USHF.R.U32.HI UR4, URZ, UR41, UR5 ;  /* 0x00000029ff042299 */ /* 0x000fe40008011605 */
[----:B------:R-:W-:Y:S02]  /*5f00*/  @UP2 USHF.R.U32.HI UR7, URZ, UR41, UR10 ;  /* 0x00000029ff072299 */ /* 0x000fe4000801160a */
[----:B------:R-:W-:Y:S02]  /*5f10*/  UIMAD UR4, UR42, UR4, URZ ;  /* 0x000000042a0472a4 */ /* 0x000fe4000f8e02ff */
[----:B------:R-:W-:Y:S02]  /*5f20*/  UIMAD.WIDE.U32 UR10, UR6, UR40, URZ ;  /* 0x00000028060a72a5 */ /* 0x000fe4000f8e00ff */
[----:B------:R-:W-:Y:S02]  /*5f30*/  USEL UR5, UR38, UR12, !UP1 ;  /* 0x0000000c26057287 */ /* 0x000fe4000c800000 */
[----:B------:R-:W-:Y:S02]  /*5f40*/  UIMAD UR8, UR42, UR7, URZ ;  /* 0x000000072a0872a4 */ /* 0x000fe4000f8e02ff */
[----:B------:R-:W-:Y:S03]  /*5f50*/  UISETP.GE.AND UP0, UPT, UR6, UR4, UPT ;  /* 0x000000040600728c */ /* 0x000fe6000bf06270 */
[----:B------:R-:W-:Y:S01]  /*5f60*/  UMOV UR4, UR11 ;  /* 0x0000000b00047c82 */ /* 0x000fe20008000000 */
[----:B------:R-:W-:Y:S02]  /*5f70*/  UISETP.GE.OR UP0, UPT, UR5, UR8, UP0 ;  /* 0x000000080500728c */ /* 0x000fe40008706670 */
[----:B------:R-:W-:Y:S02]  /*5f80*/  USHF.R.U32.HI UR4, URZ, UR41, UR4 ;  /* 0x00000029ff047299 */ /* 0x000fe40008011604 */
[----:B------:R-:W-:Y:S02]  /*5f90*/  UIMAD.WIDE.U32 UR8, UR5, UR40, URZ ;  /* 0x00000028050872a5 */ /* 0x000fe4000f8e00ff */
[----:B------:R-:W-:Y:S02]  /*5fa0*/  USEL UR11, UR6, UR4, !UP2 ;  /* 0x00000004060b7287 */ /* 0x000fe4000d000000 */
[----:B------:R-:W-:Y:S02]  /*5fb0*/  UIADD3 UR8, UPT, UPT, -UR5, URZ, URZ ;  /* 0x000000ff05087290 */ /* 0x000fe4000fffe1ff */
[----:B------:R-:W-:Y:S01]  /*5fc0*/  UIADD3 UR10, UPT, UPT, -UR11, URZ, URZ ;  /* 0x000000ff0b0a7290 */ /* 0x000fe2000fffe1ff */
[----:B------:R-:W-:Y:S01]  /*5fd0*/  @!UP0 UMOV UR4, UR9 ;  /* 0x0000000900048c82 */ /* 0x000fe20008000000 */
[----:B------:R-:W-:Y:S02]  /*5fe0*/  UIADD3 UR9, UPT, UPT, -UR6, URZ, URZ ;  /* 0x000000ff06097290 */ /* 0x000fe4000fffe1ff */
[----:B------:R-:W-:Y:S02]  /*5ff0*/  @!UP0 USHF.R.U32.HI UR4, URZ, UR41, UR4 ;  /* 0x00000029ff048299 */ /* 0x000fe40008011604 */
[----:B------:R-:W-:Y:S02]  /*6000*/  UIMAD UR10, UR42, UR10, UR6 ;  /* 0x0000000a2a0a72a4 */ /* 0x000fe4000f8e0206 */
[----:B------:R-:W-:Y:S04]  /*6010*/  @!UP0 USEL UR4, UR5, UR4, !UP2 ;  /* 0x0000000405048287 */ /* 0x000fe8000d000000 */
[----:B------:R-:W-:Y:S02]  /*6020*/  @!UP0 UIMAD UR10, UR7, UR10, UR4 ;  /* 0x0000000a070a82a4 */ /* 0x000fe4000f8e0204 */
[----:B------:R-:W-:Y:S02]  /*6030*/  @!UP0 UIADD3 UR11, UPT, UPT, UR11, -UR4, URZ ;  /* 0x800000040b0b8290 */ /* 0x000fe4000fffe0ff */
[----:B------:R-:W-:Y:S02]  /*6040*/  UIMAD UR7, UR43, UR8, UR38 ;  /* 0x000000082b0772a4 */ /* 0x000fe4000f8e0226 */
[----:B------:R-:W-:Y:S02]  /*6050*/  @!UP0 UIMAD UR6, UR11, UR42, UR5 ;  /* 0x0000002a0b0682a4 */ /* 0x000fe4000f8e0205 */
[----:B------:R-:W-:Y:S01]  /*6060*/  UIMAD UR4, UR54, UR9, UR37 ;  /* 0x00000009360472a4 */ /* 0x000fe2000f8e0225 */
[----:B------:R-:W-:Y:S02]  /*6070*/  @!UP0 UMOV UR5, UR10 ;  /* 0x0000000a00058c82 */ /* 0x000fe40008000000 */
[----:B------:R-:W-:Y:S02]  /*6080*/  UIMAD UR38, UR5, UR43, UR7 ;  /* 0x0000002b052672a4 */ /* 0x000fe4000f8e0207 */
[----:B------:R-:W-:Y:S11]  /*6090*/  UIMAD UR37, UR6, UR54, UR4 ;  /* 0x00000036062572a4 */ /* 0x000ff6000f8e0204 */
[----:B------:R-:W-:Y:S01]  /*60a0*/  @!UPT UIADD3 URZ, UPT, UPT, URZ, URZ, URZ ;  /* 0x000000fffffff290 */ /* 0x000fe2000fffe0ff */
.L_x_111:
[----:B------:R-:W-:Y:S01]  /*60b0*/  UISETP.NE.AND UP0, UPT, UR39, 0x1, UPT ;  /* 0x000000012700788c */ /* 0x000fe2000bf05270 */
[----:B------:R-:W-:Y:S01]  /*60c0*/  IADD3 R162, PT, PT, R162, 0x1, RZ ;  /* 0x00000001a2a27810 */ /* 0x000fe20007ffe0ff */
[----:B------:R-:W-:Y:S02]  /*60d0*/  USHF.L.U32 UR50, UR16, 0x7, URZ ;  /* 0x0000000710327899 */ /* 0x000fe400080006ff */
[----:B------:R-:W-:Y:S07]  /*60e0*/  USHF.L.U32 UR49, UR20, 0x7, URZ ;  /* 0x0000000714317899 */ /* 0x000fee00080006ff */
[----:B------:R-:W2:Y:S01]  /*60f0*/  @!UP0 LDCU.128 UR12, c[0x0][0xb10] ;  /* 0x00016200ff0c87ac */ /* 0x000ea20008000c00 */
[----:B------:R-:W3:Y:S01]  /*6100*/  @!UP0 LDCU UR5, c[0x0][0xb0c] ;  /* 0x00016180ff0587ac */ /* 0x000ee20008000800 */
[----:B------:R-:W4:Y:S01]  /*6110*/  @!UP0 LDCU UR10, c[0x0][0xb20] ;  /* 0x00016400ff0a87ac */ /* 0x000f220008000800 */
[----:B--2---:R-:W-:Y:S02]  /*6120*/  UIMAD.WIDE.U32 UR8, UR38, UR12, URZ ;  /* 0x0000000c260872a5 */ /* 0x004fe4000f8e00ff */
[----:B------:R-:W-:Y:S02]  /*6130*/  UIMAD.WIDE.U32 UR6, UR37, UR15, URZ ;  /* 0x0000000f250672a5 */ /* 0x000fe4000f8e00ff */
[----:B------:R-:W-:Y:S03]  /*6140*/  @!UP0 UISETP.NE.AND UP1, UPT, UR14, 0x1, UPT ;  /* 0x000000010e00888c */ /* 0x000fe6000bf25270 */
[----:B------:R-:W-:Y:S01]  /*6150*/  @!UP0 UMOV UR4, UR9 ;  /* 0x0000000900048c82 */ /* 0x000fe20008000000 */
[----:B---3--:R-:W-:Y:S02]  /*6160*/  @!UP0 UISETP.NE.AND UP2, UPT, UR5, 0x1, UPT ;  /* 0x000000010500888c */ /* 0x008fe4000bf45270 */
[----:B------:R-:W-:Y:S01]  /*6170*/  @!UP0 USHF.R.U32.HI UR4, URZ, UR13, UR4 ;  /* 0x0000000dff048299 */ /* 0x000fe20008011604 */
[----:B------:R-:W-:Y:S02]  /*6180*/  @!UP0 UMOV UR6, UR7 ;  /* 0x0000000700068c82 */ /* 0x000fe40008000000 */
[----:B----4-:R-:W-:Y:S02]  /*6190*/  @!UP0 USHF.R.U32.HI UR6, URZ, UR10, UR6 ;  /* 0x0000000aff068299 */ /* 0x010fe40008011606 */
[----:B------:R-:W-:Y:S02]  /*61a0*/  @!UP0 USEL UR7, UR38, UR4, !UP2 ;  /* 0x0000000426078287 */ /* 0x000fe4000d000000 */
[----:B------:R-:W-:Y:S04]  /*61b0*/  @!UP0 USEL UR6, UR37, UR6, !UP1 ;  /* 0x0000000625068287 */ /* 0x000fe8000c800000 */
[----:B------:R-:W-:Y:S02]  /*61c0*/  @!UP0 UIADD3 UR4, UPT, UPT, -UR7, UR6, URZ ;  /* 0x0000000607048290 */ /* 0x000fe4000fffe1ff */
[----:B------:R-:W-:Y:S02]  /*61d0*/  @!UP0 UIADD3 UR6, UPT, UPT, UR7, -UR6, URZ ;  /* 0x8000000607068290 */ /* 0x000fe4000fffe0ff */
[----:B------:R-:W-:Y:S02]  /*61e0*/  @!UP0 UIMAD UR38, UR4, UR5, UR38 ;  /* 0x00000005042682a4 */ /* 0x000fe4000f8e0226 */
[----:B------:R-:W-:Y:S02]  /*61f0*/  @!UP0 UIMAD UR37, UR6, UR14, UR37 ;  /* 0x0000000e062582a4 */ /* 0x000fe4000f8e0225 */
[----:B------:R-:W-:Y:S09]  /*6200*/  ULOP3.LUT UP0, URZ, UR63, 0x1b0, URZ, 0xc0, !UPT ;  /* 0x000001b03fff7892 */ /* 0x000ff2000f80c0ff */
[----:B------:R-:W-:Y:S05]  /*6210*/  BRA.U !UP0, `(.L_x_112) ;  /* 0x0000000108407547 */ /* 0x000fea000b800000 */
[----:B------:R-:W2:Y:S01]  /*6220*/  LDCU.64 UR8, c[0x4][0x80] ;  /* 0x01001000ff0877ac */ /* 0x000ea20008000a00 */
[----:B------:R-:W-:Y:S01]  /*6230*/  MOV R3, 0x0 ;  /* 0x0000000000037802 */ /* 0x000fe20000000f00 */
[----:B------:R-:W-:Y:S02]  /*6240*/  HFMA2 R12, -RZ, RZ, 0, 5.9604644775390625e-08 ;  /* 0x00000001ff0c7431 */ /* 0x000fe400000001ff */
[----:B------:R-:W-:Y:S02]  /*6250*/  IMAD.MOV.U32 R8, RZ, RZ, 0x70 ;  /* 0x00000070ff087424 */ /* 0x000fe400078e00ff */
[----:B------:R-:W-:Y:S01]  /*6260*/  IMAD.MOV.U32 R13, RZ, RZ, RZ ;  /* 0x000000ffff0d7224 */ /* 0x000fe200078e00ff */
[----:B------:R-:W3:Y:S01]  /*6270*/  LDCU.64 UR6, c[0x4][0x88] ;  /* 0x01001100ff0677ac */ /* 0x000ee20008000a00 */
[----:B------:R-:W4:Y:S01]  /*6280*/  LDC.64 R2, c[0x4][R3] ;  /* 0x0100000003027b82 */ /* 0x000f220000000a00 */
[----:B------:R-:W1:Y:S01]  /*6290*/  LDCU.64 UR4, c[0x4][0x8] ;  /* 0x01000100ff0477ac */ /* 0x000e620008000a00 */
[----:B--2---:R-:W-:Y:S01]  /*62a0*/  MOV R5, UR9 ;  /* 0x0000000900057c02 */ /* 0x004fe20008000f00 */
[----:B------:R-:W-:Y:S01]  /*62b0*/  IMAD.U32 R4, RZ, RZ, UR8 ;  /* 0x00000008ff047e24 */ /* 0x000fe2000f8e00ff */
[----:B---3--:R-:W-:Y:S01]  /*62c0*/  MOV R7, UR7 ;  /* 0x0000000700077c02 */ /* 0x008fe20008000f00 */
[----:B------:R-:W-:Y:S01]  /*62d0*/  IMAD.U32 R6, RZ, RZ, UR6 ;  /* 0x00000006ff067e24 */ /* 0x000fe2000f8e00ff */
[----:B-1----:R-:W-:Y:S01]  /*62e0*/  MOV R11, UR5 ;  /* 0x00000005000b7c02 */ /* 0x002fe20008000f00 */
[----:B------:R-:W-:Y:S02]  /*62f0*/  IMAD.U32 R10, RZ, RZ, UR4 ;  /* 0x00000004ff0a7e24 */ /* 0x000fe4000f8e00ff */
[----:B------:R-:W-:Y:S07]  /*6300*/  LEPC R20, `(.L_x_112) ;  /* 0x000000001014794e */ /* 0x000fee0000000000 */
[----:B----45:R-:W-:Y:S05]  /*6310*/  CALL.ABS.NOINC R2 ;  /* 0x0000000002007343 */ /* 0x030fea0003c00000 */
.L_x_112:
[----:B------:R-:W-:Y:S01]  /*6320*/  LOP3.LUT P0, RZ, R177, 0x1b0, RZ, 0xc0, !PT ;  /* 0x000001b0b1ff7812 */ /* 0x000fe2000780c0ff */
[----:B------:R-:W-:Y:S11]  /*6330*/  BSSY.RECONVERGENT B6, `(.L_x_113) ;  /* 0x0000013000067945 */ /* 0x000ff60003800200 */
[----:B------:R-:W-:Y:S01]  /*6340*/  @!UPT UIADD3 URZ, UPT, UPT, URZ, URZ, URZ ;  /* 0x000000fffffff290 */ /* 0x000fe2000fffe0ff */
[----:B------:R-:W-:Y:S05]  /*6350*/  @!P0 BRA `(.L_x_114) ;  /* 0x0000000000408947 */ /* 0x000fea0003800000 */
        /* <DEDUP_REMOVED lines=16> */
.L_x_114:
[----:B------:R-:W-:Y:S05]  /*6460*/  BSYNC.RECONVERGENT B6 ;  /* 0x0000000000067941 */ /* 0x000fea0003800200 */
.L_x_113:
[----:B------:R-:W-:Y:S01]  /*6470*/  R2UR UR4, R160 ;  /* 0x00000000a00472ca */ /* 0x000fe200000e0000 */
[----:B------:R-:W-:Y:S01]  /*6480*/  UISETP.NE.U32.AND UP0, UPT, UR60, URZ, UPT ;  /* 0x000000ff3c00728c */ /* 0x000fe2000bf05070 */
[----:B------:R-:W-:Y:S02]  /*6490*/  ISETP.NE.U32.AND P4, PT, R156, RZ, PT ;  /* 0x000000ff9c00720c */ /* 0x000fe40003f85070 */
[----:B------:R-:W-:Y:S01]  /*64a0*/  ISETP.NE.U32.AND P2, PT, RZ, UR46, PT ;  /* 0x0000002eff007c0c */ /* 0x000fe2000bf45070 */
[----:B------:R-:W-:Y:S01]  /*64b0*/  UISETP.NE.AND.EX UP1, UPT, UR61, URZ, UPT, UP0 ;  /* 0x000000ff3d00728c */ /* 0x000fe2000bf25300 */
[----:B------:R-:W-:Y:S01]  /*64c0*/  ISETP.NE.AND.EX P4, PT, R157, RZ, PT, P4 ;  /* 0x000000ff9d00720c */ /* 0x000fe20003f85340 */
[----:B------:R-:W-:Y:S01]  /*64d0*/  UPLOP3.LUT UP0, UPT, UPT, UPT, UPT, 0x40, 0x4 ;  /* 0x000000000004789c */ /* 0x000fe20003f0e870 */
[----:B------:R-:W-:Y:S05]  /*64e0*/  ISETP.NE.AND.EX P2, PT, RZ, UR47, PT, P2 ;  /* 0x0000002fff007c0c */ /* 0x000fea000bf45320 */
[----:B------:R-:W-:Y:S06]  /*64f0*/  UISETP.NE.AND UP2, UPT, UR4, URZ, UPT ;  /* 0x000000ff0400728c */ /* 0x000fec000bf45270 */
[----:B------:R-:W-:Y:S05]  /*6500*/  PLOP3.LUT P1, PT, PT, PT, UP2, 0x80, 0x8 ;  /* 0x000000000008781c */ /* 0x000fea0003f2f028 */
[----:B------:R-:W-:Y:S06]  /*6510*/  @UP2 UPLOP3.LUT UP0, UPT, UPT, UPT, UP1, 0x80, 0x8 ;  /* 0x000000000008289c */ /* 0x000fec0003f0f010 */
[----:B------:R-:W-:Y:S01]  /*6520*/  PLOP3.LUT P0, PT, PT, PT, UP0, 0x80, 0x8 ;  /* 0x000000000008781c */ /* 0x000fe20003f0f008 */
[----:B------:R-:W-:Y:S01]  /*6530*/  @!UPT UIADD3 URZ, UPT, UPT, URZ, URZ, URZ ;  /* 0x000000fffffff290 */ /* 0x000fe2000fffe0ff */
[----:B------:R-:W-:Y:S11]  /*6540*/  BRA.U !UP1, `(.L_x_115) ;  /* 0x00000001093c7547 */ /* 0x000ff6000b800000 */
[----:B------:R-:W-:Y:S01]  /*6550*/  UISETP.NE.U32.AND UP0, UPT, UR46, URZ, UPT ;  /* 0x000000ff2e00728c */ /* 0x000fe2000bf05070 */
[----:B-1----:R-:W-:Y:S01]  /*6560*/  HFMA2 R0, -RZ, RZ, 0, 5.9604644775390625e-08 ;  /* 0x00000001ff007431 */ /* 0x002fe200000001ff */
[----:B------:R-:W1:Y:S01]  /*6570*/  LDCU.64 UR8, c[0x0][0x358] ;  /* 0x00006b00ff0877ac */ /* 0x000e620008000a00 */
[----:B------:R-:W-:Y:S01]  /*6580*/  IMAD.MOV.U32 R158, RZ, RZ, 0x1 ;  /* 0x00000001ff9e7424 */ /* 0x000fe200078e00ff */
[----:B------:R-:W-:Y:S06]  /*6590*/  UISETP.NE.AND.EX UP0, UPT, UR47, URZ, UPT, UP0 ;  /* 0x000000ff2f00728c */ /* 0x000fec000bf05300 */
[----:B------:R-:W-:Y:S05]  /*65a0*/  PLOP3.LUT P3, PT, PT, PT, UP0, 0x80, 0x8 ;  /* 0x000000000008781c */ /* 0x000fea0003f6f008 */
[----:B------:R-:W2:Y:S01]  /*65b0*/  @UP0 LDCU.64 UR4, c[0x0][0x888] ;  /* 0x00011100ff0407ac */ /* 0x000ea20008000a00 */
[----:B------:R-:W-:Y:S07]  /*65c0*/  @UP0 UIMAD UR6, UR36, UR60, URZ ;  /* 0x0000003c240602a4 */ /* 0x000fee000f8e02ff */
[----:B------:R-:W-:Y:S01]  /*65d0*/  @!P3 PRMT R158, R0, 0x7610, R158 ;  /* 0x00007610009eb816 */ /* 0x000fe2000000009e */
[----:B--2---:R-:W-:Y:S06]  /*65e0*/  @UP0 UIMAD.WIDE UR4, UR6, 0x4, UR4 ;  /* 0x00000004060408a5 */ /* 0x004fec000f8e0204 */
[----:B------:R-:W-:Y:S01]  /*65f0*/  IMAD.U32 R2, RZ, RZ, UR4 ;  /* 0x00000004ff027e24 */ /* 0x000fe2000f8e00ff */
[----:B------:R-:W-:Y:S04]  /*6600*/  MOV R3, UR5 ;  /* 0x0000000500037c02 */ /* 0x000fe80008000f00 */
[----:B------:R-:W2:Y:S01]  /*6610*/  @!UP0 LDCU UR4, c[0x0][0x880] ;  /* 0x00011000ff0487ac */ /* 0x000ea20008000800 */
[----:B-1---5:R3:W5:Y:S02]  /*6620*/  @P3 LDG.E R73, desc[UR8][R2.64] ;  /* 0x0000000802493981 */ /* 0x022764000c1e1900 */
[----:B--23--:R-:W-:Y:S02]  /*6630*/  @!P3 IMAD.U32 R73, RZ, RZ, UR4 ;  /* 0x00000004ff49be24 */ /* 0x00cfe4000f8e00ff */
.L_x_115:
[----:B------:R-:W-:Y:S05]  /*6640*/  @!P4 BRA `(.L_x_116) ;  /* 0x000000000024c947 */ /* 0x000fea0003800000 */
[----:B------:R-:W-:Y:S01]  /*6650*/  ISETP.NE.U32.AND P3, PT, R138, RZ, PT ;  /* 0x000000ff8a00720c */ /* 0x000fe20003f65070 */
[----:B------:R-:W2:Y:S03]  /*6660*/  LDCU.64 UR4, c[0x0][0x358] ;  /* 0x00006b00ff0477ac */ /* 0x000ea60008000a00 */
[----:B------:R-:W-:Y:S11]  /*6670*/  ISETP.NE.AND.EX P3, PT, R139, RZ, PT, P3 ;  /* 0x000000ff8b00720c */ /* 0x000ff60003f65330 */
[----:B------:R-:W-:Y:S02]  /*6680*/  @!UPT UIADD3 URZ, UPT, UPT, URZ, URZ, URZ ;  /* 0x000000fffffff290 */ /* 0x000fe4000fffe0ff */
[----:B------:R-:W3:Y:S01]  /*6690*/  @P3 LDC.64 R2, c[0x0][0x8a8] ;  /* 0x00022a00ff023b82 */ /* 0x000ee20000000a00 */
[----:B-1----:R-:W-:Y:S04]  /*66a0*/  @P3 IMAD R0, R156, UR36, RZ ;  /* 0x000000249c003c24 */ /* 0x002fe8000f8e02ff */
[----:B---3--:R-:W-:Y:S05]  /*66b0*/  @P3 IMAD.WIDE R2, R0, 0x4, R2 ;  /* 0x0000000400023825 */ /* 0x008fea00078e0202 */
[----:B--2--5:R2:W5:Y:S02]  /*66c0*/  @P3 LDG.E R70, desc[UR4][R2.64] ;  /* 0x0000000402463981 */ /* 0x024564000c1e1900 */
[----:B--2---:R-:W3:Y:S02]  /*66d0*/  @!P3 LDC R70, c[0x0][0x8a0] ;  /* 0x00022800ff46bb82 */ /* 0x004ee40000000800 */
.L_x_116:
[----:B-----5:R-:W-:Y:S01]  /*66e0*/  FSETP.NEU.AND P4, PT, R73, RZ, PT ;  /* 0x000000ff4900720b */ /* 0x020fe20003f8d000 */
[----:B------:R-:W-:Y:S01]  /*66f0*/  BSSY B1, `(.L_x_117) ;  /* 0x0000047000017945 */ /* 0x000fe20003800000 */
[----:B------:R-:W-:Y:S01]  /*6700*/  SEL R5, RZ, 0xffffffff, P2 ;  /* 0xffffffffff057807 */ /* 0x000fe20001000000 */
[----:B------:R-:W-:Y:S01]  /*6710*/  IMAD.MOV.U32 R186, RZ, RZ, 0x1 ;  /* 0x00000001ffba7424 */ /* 0x000fe200078e00ff */
[----:B------:R-:W-:Y:S01]  /*6720*/  LOP3.LUT P3, RZ, R158, 0xff, RZ, 0xc0, !PT ;  /* 0x000000ff9eff7812 */ /* 0x000fe2000786c0ff */
[----:B------:R-:W-:Y:S01]  /*6730*/  IMAD R71, R68, 0x80, R69 ;  /* 0x0000008044477824 */ /* 0x000fe200078e0245 */
[----:B-1----:R-:W-:Y:S02]  /*6740*/  @P1 SEL R0, RZ, 0xffffffff, P4 ;  /* 0xffffffffff001807 */ /* 0x002fe40002000000 */
[----:B------:R-:W-:Y:S02]  /*6750*/  CS2R R154, SRZ ;  /* 0x00000000009a7805 */ /* 0x000fe4000001ff00 */
[----:B------:R-:W-:Y:S02]  /*6760*/  LEA R3, R166, UR44, 0x3 ;  /* 0x0000002ca6037c11 */ /* 0x000fe4000f8e18ff */
[----:B------:R-:W-:Y:S02]  /*6770*/  CS2R R152, SRZ ;  /* 0x0000000000987805 */ /* 0x000fe4000001ff00 */
[----:B------:R-:W-:Y:S02]  /*6780*/  @P0 SEL R0, R5, R0, !P3 ;  /* 0x0000000005000207 */ /* 0x000fe40005800000 */
[----:B------:R-:W-:Y:S02]  /*6790*/  CS2R R150, SRZ ;  /* 0x0000000000967805 */ /* 0x000fe4000001ff00 */
[----:B------:R-:W-:Y:S02]  /*67a0*/  LEA R161, R68, UR44, 0x3 ;  /* 0x0000002c44a17c11 */ /* 0x000fe4000f8e18ff */
[----:B------:R-:W-:Y:S02]  /*67b0*/  CS2R R148, SRZ ;  /* 0x0000000000947805 */ /* 0x000fe4000001ff00 */
[----:B------:R-:W-:Y:S02]  /*67c0*/  @P1 LOP3.LUT R0, R0, 0x1, RZ, 0xc0, !PT ;  /* 0x0000000100001812 */ /* 0x000fe400078ec0ff */
[----:B------:R-:W-:Y:S02]  /*67d0*/  CS2R R146, SRZ ;  /* 0x0000000000927805 */ /* 0x000fe4000001ff00 */
[----:B------:R-:W-:Y:S02]  /*67e0*/  SHF.L.U32 R4, R168, 0x1f, RZ ;  /* 0x0000001fa8047819 */ /* 0x000fe400000006ff */
[----:B------:R-:W-:Y:S02]  /*67f0*/  CS2R R144, SRZ ;  /* 0x0000000000907805 */ /* 0x000fe4000001ff00 */
[----:B------:R-:W-:Y:S02]  /*6800*/  ISETP.NE.U32.OR P6, PT, R0, 0x1, !P1 ;  /* 0x000000010000780c */ /* 0x000fe40004fc5470 */
[----:B------:R-:W-:Y:S02]  /*6810*/  CS2R R142, SRZ ;  /* 0x00000000008e7805 */ /* 0x000fe4000001ff00 */
[----:B------:R-:W-:Y:S02]  /*6820*/  PLOP3.LUT P2, PT, PT, PT, UP1, 0x80, 0x8 ;  /* 0x000000000008781c */ /* 0x000fe40003f4f018 */
[----:B------:R-:W-:Y:S02]  /*6830*/  CS2R R140, SRZ ;  /* 0x00000000008c7805 */ /* 0x000fe4000001ff00 */
[----:B------:R-:W-:Y:S02]  /*6840*/  SEL R0, RZ, 0xffffffff, P4 ;  /* 0xffffffffff007807 */ /* 0x000fe40002000000 */
[----:B------:R-:W-:Y:S03]  /*6850*/  P2R R172, PR, RZ, 0x40 ;  /* 0x00000040ffac7803 */ /* 0x000fe60000000000 */
[----:B------:R-:W-:Y:S04]  /*6860*/  @P6 SHF.L.U32 R2, R165, 0x1f, RZ ;  /* 0x0000001fa5026819 */ /* 0x000fe800000006ff */
[----:B------:R-:W-:Y:S01]  /*6870*/  @P2 SEL R0, R5, R0, !P3 ;  /* 0x0000000005002207 */ /* 0x000fe20005800000 */
[----:B------:R-:W1:Y:S03]  /*6880*/  @P6 SYNCS.PHASECHK.TRANS64.TRYWAIT P1, [R3+URZ+0x100], R2 ;  /* 0x00010002030065a7 */ /* 0x000e6600080211ff */
[----:B------:R-:W-:Y:S04]  /*6890*/  LOP3.LUT R0, R0, 0x1, RZ, 0xc0, !PT ;  /* 0x0000000100007812 */ /* 0x000fe800078ec0ff */
[----:B------:R-:W-:Y:S04]  /*68a0*/  ISETP.NE.U32.AND P5, PT, R0, 0x1, PT ;  /* 0x000000010000780c */ /* 0x000fe80003fa5070 */
[----:B------:R-:W-:Y:S01]  /*68b0*/  P2R R187, PR, RZ, 0x20 ;  /* 0x00000020ffbb7803 */ /* 0x000fe20000000000 */
[----:B------:R2:W4:Y:S01]  /*68c0*/  SYNCS.PHASECHK.TRANS64.TRYWAIT P0, [R161+URZ+0x150], R4 ;  /* 0x00015004a10075a7 */ /* 0x00052200080011ff */
[----:B-1----:R-:W-:Y:S01]  /*68d0*/  @P6 SEL R186, RZ, 0x1, !P1 ;  /* 0x00000001ffba6807 */ /* 0x002fe20004800000 */
[----:B--2---:R-:W-:Y:S06]  /*68e0*/  @!P6 BRA `(.L_x_118) ;  /* 0x00000000009ce947 */ /* 0x004fec0003800000 */
[----:B------:R-:W-:Y:S01]  /*68f0*/  @P5 IMAD R7, R166, 0x2000, R171 ;  /* 0x00002000a6075824 */ /* 0x000fe200078e02ab */
[----:B------:R-:W1:Y:S01]  /*6900*/  S2R R0, SR_CgaCtaId ;  /* 0x0000000000007919 */ /* 0x000e620000008800 */
[----:B------:R-:W-:Y:S01]  /*6910*/  ISETP.NE.AND P1, PT, R186, RZ, PT ;  /* 0x000000ffba00720c */ /* 0x000fe20003f25270 */
[----:B------:R-:W-:Y:S01]  /*6920*/  BSSY B0, `(.L_x_119) ;  /* 0x0000010000007945 */ /* 0x000fe20003800000 */
[--C-:B------:R-:W-:Y:S01]  /*6930*/  @P5 IMAD R8, R176, -0x10, R7.reuse ;  /* 0xfffffff0b0085824 */ /* 0x100fe200078e0207 */
[----:B------:R-:W-:Y:S01]  /*6940*/  CS2R R142, SRZ ;  /* 0x00000000008e7805 */ /* 0x000fe2000001ff00 */
[----:B------:R-:W-:Y:S01]  /*6950*/  @P5 IMAD R6, R170, -0x10, R7 ;  /* 0xfffffff0aa065824 */ /* 0x000fe200078e0207 */
[----:B------:R-:W-:Y:S01]  /*6960*/  CS2R R140, SRZ ;  /* 0x00000000008c7805 */ /* 0x000fe2000001ff00 */
[----:B------:R-:W-:Y:S01]  /*6970*/  @P5 IMAD R5, R169, 0x10, R8 ;  /* 0x00000010a9055824 */ /* 0x000fe200078e0208 */
[----:B------:R-:W-:Y:S02]  /*6980*/  CS2R R150, SRZ ;  /* 0x0000000000967805 */ /* 0x000fe4000001ff00 */
[----:B------:R-:W-:Y:S02]  /*6990*/  CS2R R148, SRZ ;  /* 0x0000000000947805 */ /* 0x000fe4000001ff00 */
[----:B------:R-:W-:Y:S02]  /*69a0*/  CS2R R146, SRZ ;  /* 0x0000000000927805 */ /* 0x000fe4000001ff00 */
[----:B------:R-:W-:Y:S02]  /*69b0*/  CS2R R144, SRZ ;  /* 0x0000000000907805 */ /* 0x000fe4000001ff00 */
[----:B------:R-:W-:Y:S02]  /*69c0*/  CS2R R154, SRZ ;  /* 0x00000000009a7805 */ /* 0x000fe4000001ff00 */
[----:B------:R-:W-:Y:S01]  /*69d0*/  CS2R R152, SRZ ;  /* 0x0000000000987805 */ /* 0x000fe2000001ff00 */
[----:B------:R-:W-:Y:S06]  /*69e0*/  @P1 BRA `(.L_x_120) ;  /* 0x00000000000c1947 */ /* 0x000fec0003800000 */
[----:B------:R-:W-:Y:S04]  /*69f0*/  SHF.L.U32 R2, R165, 0x1f, RZ ;  /* 0x0000001fa5027819 */ /* 0x000fe800000006ff */
[----:B------:R-:W2:Y:S02]  /*6a00*/  SYNCS.PHASECHK.TRANS64.TRYWAIT P1, [R3+URZ+0x100], R2 ;  /* 0x00010002030075a7 */ /* 0x000ea400080211ff */
[----:B--2---:R-:W-:Y:S05]  /*6a10*/  @!P1 BRA `(.L_x_121) ;  /* 0x0000003800909947 */ /* 0x004fea0003800000 */
.L_x_120:
[----:B------:R-:W-:Y:S05]  /*6a20*/  BSYNC B0 ;  /* 0x0000000000007941 */ /* 0x000fea0003800000 */
.L_x_119:
[----:B------:R-:W-:Y:S01]  /*6a30*/  ISETP.NE.AND P1, PT, R187, RZ, PT ;  /* 0x000000ffbb00720c */ /* 0x000fe20003f25270 */
[----:B--2---:R-:W-:Y:S02]  /*6a40*/  VIADD R3, R3, 0x110 ;  /* 0x0000011003037836 */ /* 0x004fe40000000000 */
[----:B------:R-:W-:Y:S03]  /*6a50*/  VIADD R166, R166, 0x1 ;  /* 0x00000001a6a67836 */ /* 0x000fe60000000000 */
[----:B-1----:R-:W-:Y:S07]  /*6a60*/  PRMT R0, R0, 0x654, R3 ;  /* 0x0000065400007816 */ /* 0x002fee0000000003 */
[----:B------:R1:W2:Y:S04]  /*6a70*/  @P1 LDS.128 R140, [R7] ;  /* 0x00000000078c1984 */ /* 0x0002a80000000c00 */
[----:B------:R1:W1:Y:S04]  /*6a80*/  @P1 LDS.128 R148, [R6+0x20] ;  /* 0x0000200006941984 */ /* 0x0002680000000c00 */
[----:B------:R1:W1:Y:S04]  /*6a90*/  @P1 LDS.128 R144, [R8+0x10] ;  /* 0x0000100008901984 */ /* 0x0002680000000c00 */
[----:B------:R1:W1:Y:S01]  /*6aa0*/  @P1 LDS.128 R152, [R5+0x10] ;  /* 0x0000100005981984 */ /* 0x0002620000000c00 */
[C---:B------:R-:W-:Y:S01]  /*6ab0*/  ISETP.NE.AND P1, PT, R166.reuse, 0x2, PT ;  /* 0x00000002a600780c */ /* 0x040fe20003f25270 */
[----:B------:R-:W-:Y:S01]  /*6ac0*/  @!PT LDS RZ, [RZ] ;  /* 0x00000000fffff984 */ /* 0x000fe20000000800 */
[----:B------:R-:W-:Y:S01]  /*6ad0*/  @!PT LDS RZ, [RZ] ;  /* 0x00000000fffff984 */ /* 0x000fe20000000800 */
[----:B------:R-:W-:Y:S01]  /*6ae0*/  @!PT LDS RZ, [RZ] ;  /* 0x00000000fffff984 */ /* 0x000fe20000000800 */
[----:B------:R-:W-:Y:S01]  /*6af0*/  @!PT LDS RZ, [RZ] ;  /* 0x00000000fffff984 */ /* 0x000fe20000000800 */
[----:B------:R5:W-:Y:S06]  /*6b00*/  MEMBAR.ALL.CTA ;  /* 0x0000000000007992 */ /* 0x000bec0000008000 */
[----:B-----5:R-:W5:Y:S01]  /*6b10*/  FENCE.VIEW.ASYNC.S ;  /* 0x00000000000073c6 */ /* 0x020f620000000000 */
[----:B------:R-:W-:Y:S01]  /*6b20*/  SEL R166, R166, RZ, P1 ;  /* 0x000000ffa6a67207 */ /* 0x000fe20000800000 */
[----:B-----5:R5:W-:Y:S02]  /*6b30*/  SYNCS.ARRIVE.TRANS64.RED.A1T0 RZ, [R0+URZ], RZ ;  /* 0x000000ff00ff79a7 */ /* 0x020be400081004ff */
[----:B-----5:R-:W-:Y:S04]  /*6b40*/  SEL R0, RZ, 0x1, P1 ;  /* 0x00000001ff007807 */ /* 0x020fe80000800000 */
[----:B--2---:R-:W-:Y:S02]  /*6b50*/  LOP3.LUT R165, R165, R0, RZ, 0x3c, !PT ;  /* 0x00000000a5a57212 */ /* 0x004fe400078e3cff */
.L_x_118:
[----:B------:R-:W-:Y:S05]  /*6b60*/  BSYNC B1 ;  /* 0x0000000000017941 */ /* 0x000fea0003800000 */
.L_x_117:
[----:B------:R-:W-:Y:S04]  /*6b70*/  SHF.R.U32.HI R0, RZ, 0x15, R71 ;  /* 0x00000015ff007819 */ /* 0x000fe80000011647 */
[----:B------:R-:W-:Y:S01]  /*6b80*/  LOP3.LUT P1, RZ, R0, 0x3, R159, 0x48, !PT ;  /* 0x0000000300ff7812 */ /* 0x000fe2000782489f */
[----:B------:R-:W-:Y:S01]  /*6b90*/  @!UPT UIADD3 URZ, UPT, UPT, URZ, URZ, URZ ;  /* 0x000000fffffff290 */ /* 0x000fe2000fffe0ff */
[----:B----4-:R-:W-:Y:S11]  /*6ba0*/  @P0 BRA `(.L_x_122) ;  /* 0x0000000000080947 */ /* 0x010ff60003800000 */
[----:B------:R-:W2:Y:S02]  /*6bb0*/  SYNCS.PHASECHK.TRANS64.TRYWAIT P0, [R161+URZ+0x150], R4 ;  /* 0x00015004a10075a7 */ /* 0x000ea400080011ff */
[----:B--2---:R-:W-:Y:S05]  /*6bc0*/  @!P0 BRA `(.L_x_123) ;  /* 0x0000003800388947 */ /* 0x004fea0003800000 */
.L_x_122:
[----:B------:R-:W-:Y:S04]  /*6bd0*/  BSSY.RECONVERGENT B6, `(.L_x_124) ;  /* 0x0000012000067945 */ /* 0x000fe80003800200 */
[----:B------:R-:W-:Y:S05]  /*6be0*/  @!P1 BRA `(.L_x_125) ;  /* 0x0000000000409947 */ /* 0x000fea0003800000 */
[----:B------:R-:W4:Y:S01]  /*6bf0*/  LDCU.64 UR8, c[0x4][0x70] ;  /* 0x01000e00ff0877ac */ /* 0x000f220008000a00 */
[----:B------:R-:W-:Y:S01]  /*6c00*/  MOV R3, 0x0 ;  /* 0x0000000000037802 */ /* 0x000fe20000000f00 */
[----:B------:R-:W-:Y:S02]  /*6c10*/  HFMA2 R12, -RZ, RZ, 0, 5.9604644775390625e-08 ;  /* 0x00000001ff0c7431 */ /* 0x000fe400000001ff */
[----:B-1----:R-:W-:Y:S02]  /*6c20*/  IMAD.MOV.U32 R8, RZ, RZ, 0x192 ;  /* 0x00000192ff087424 */ /* 0x002fe400078e00ff */
[----:B------:R-:W-:Y:S01]  /*6c30*/  IMAD.MOV.U32 R13, RZ, RZ, RZ ;  /* 0x000000ffff0d7224 */ /* 0x000fe200078e00ff */
[----:B------:R-:W1:Y:S01]  /*6c40*/  LDCU.64 UR6, c[0x4][0x78] ;  /* 0x01000f00ff0677ac */ /* 0x000e620008000a00 */
[----:B------:R-:W3:Y:S01]  /*6c50*/  LDC.64 R2, c[0x4][R3] ;  /* 0x0100000003027b82 */ /* 0x000ee20000000a00 */
[----:B------:R-:W5:Y:S01]  /*6c60*/  LDCU.64 UR4, c[0x4][0x10] ;  /* 0x01000200ff0477ac */ /* 0x000f620008000a00 */
[----:B----4-:R-:W-:Y:S01]  /*6c70*/  MOV R5, UR9 ;  /* 0x0000000900057c02 */ /* 0x010fe20008000f00 */
[----:B--2---:R-:W-:Y:S01]  /*6c80*/  IMAD.U32 R4, RZ, RZ, UR8 ;  /* 0x00000008ff047e24 */ /* 0x004fe2000f8e00ff */
[----:B-1----:R-:W-:Y:S01]  /*6c90*/  MOV R7, UR7 ;  /* 0x0000000700077c02 */ /* 0x002fe20008000f00 */
[----:B------:R-:W-:Y:S01]  /*6ca0*/  IMAD.U32 R6, RZ, RZ, UR6 ;  /* 0x00000006ff067e24 */ /* 0x000fe2000f8e00ff */
[----:B-----5:R-:W-:Y:S01]  /*6cb0*/  MOV R11, UR5 ;  /* 0x00000005000b7c02 */ /* 0x020fe20008000f00 */
[----:B------:R-:W-:Y:S02]  /*6cc0*/  IMAD.U32 R10, RZ, RZ, UR4 ;  /* 0x00000004ff0a7e24 */ /* 0x000fe4000f8e00ff */
[----:B------:R-:W-:Y:S07]  /*6cd0*/  LEPC R20, `(.L_x_125) ;  /* 0x000000001014794e */ /* 0x000fee0000000000 */
[----:B---3--:R-:W-:Y:S05]  /*6ce0*/  CALL.ABS.NOINC R2 ;  /* 0x0000000002007343 */ /* 0x008fea0003c00000 */
.L_x_125:
[----:B------:R-:W-:Y:S05]  /*6cf0*/  BSYNC.RECONVERGENT B6 ;  /* 0x0000000000067941 */ /* 0x000fea0003800200 */
.L_x_124:
[-C--:B------:R-:W-:Y:S01]  /*6d00*/  F2FP.F16.E5M2.UNPACK_B R74, R140.reuse ;  /* 0x0000008cff4a723e */ /* 0x080fe200020004ff */
[----:B------:R-:W-:Y:S05]  /*6d10*/  WARPSYNC.ALL ;  /* 0x0000000000007948 */ /* 0x000fea0003800000 */
[----:B------:R-:W-:Y:S01]  /*6d20*/  R2UR UR4, R71 ;  /* 0x00000000470472ca */ /* 0x000fe200000e0000 */
[--C-:B------:R-:W-:Y:S01]  /*6d30*/  HADD2.F32 R72, -RZ, R74.reuse.H0_H0 ;  /* 0x2000004aff487230 */ /* 0x100fe20000004100 */
[----:B------:R-:W-:Y:S01]  /*6d40*/  F2FP.F16.E5M2.UNPACK_B R76, R140.H1 ;  /* 0x0000008cff4c723e */ /* 0x000fe200030004ff */
[----:B------:R-:W-:Y:S01]  /*6d50*/  HADD2.F32 R75, -RZ, R74.H1_H1 ;  /* 0x3000004aff4b7230 */ /* 0x000fe20000004100 */
[-C--:B------:R-:W-:Y:S01]  /*6d60*/  F2FP.F16.E5M2.UNPACK_B R78, R141.reuse ;  /* 0x0000008dff4e723e */ /* 0x080fe200020004ff */
[----:B------:R-:W-:Y:S01]  /*6d70*/  BSSY.RECONVERGENT B0, `(.L_x_126) ;  /* 0x000011d000007945 */ /* 0x000fe20003800200 */
[----:B------:R-:W-:Y:S01]  /*6d80*/  F2FP.F16.E5M2.UNPACK_B R80, R141.H1 ;  /* 0x0000008dff50723e */ /* 0x000fe200030004ff */
[----:B------:R-:W-:Y:S01]  /*6d90*/  HADD2.F32 R74, -RZ, R76.H0_H0 ;  /* 0x2000004cff4a7230 */ /* 0x000fe20000004100 */
[-C--:B------:R-:W-:Y:S01]  /*6da0*/  F2FP.F16.E5M2.UNPACK_B R82, R142.reuse ;  /* 0x0000008eff52723e */ /* 0x080fe200020004ff */
[--C-:B------:R-:W-:Y:S01]  /*6db0*/  HADD2.F32 R77, -RZ, R78.reuse.H0_H0 ;  /* 0x2000004eff4d7230 */ /* 0x100fe20000004100 */
[----:B------:R-:W-:Y:S01]  /*6dc0*/  F2FP.F16.E5M2.UNPACK_B R84, R142.H1 ;  /* 0x0000008eff54723e */ /* 0x000fe200030004ff */
[----:B------:R-:W-:Y:S01]  /*6dd0*/  HADD2.F32 R78, -RZ, R78.H1_H1 ;  /* 0x3000004eff4e7230 */ /* 0x000fe20000004100 */
[-C--:B------:R-:W-:Y:S01]  /*6de0*/  F2FP.F16.E5M2.UNPACK_B R86, R143.reuse ;  /* 0x0000008fff56723e */ /* 0x080fe200020004ff */
[----:B-12---:R-:W3:Y:S01]  /*6df0*/  LDTM.x64 R4, tmem[UR4] ;  /* 0x00000004000479ee */ /* 0x006ee20008340000 */
[----:B------:R-:W-:Y:S01]  /*6e00*/  F2FP.F16.E5M2.UNPACK_B R88, R143.H1 ;  /* 0x0000008fff58723e */ /* 0x000fe200030004ff */
[----:B------:R-:W-:Y:S01]  /*6e10*/  HADD2.F32 R76, -RZ, R76.H1_H1 ;  /* 0x3000004cff4c7230 */ /* 0x000fe20000004100 */
[-C--:B------:R-:W-:Y:S01]  /*6e20*/  F2FP.F16.E5M2.UNPACK_B R90, R144.reuse ;  /* 0x00000090ff5a723e */ /* 0x080fe200020004ff */
[----:B------:R-:W-:Y:S01]  /*6e30*/  HADD2.F32 R79, -RZ, R80.H0_H0 ;  /* 0x20000050ff4f7230 */ /* 0x000fe20000004100 */
[----:B------:R-:W-:Y:S01]  /*6e40*/  F2FP.F16.E5M2.UNPACK_B R92, R144.H1 ;  /* 0x00000090ff5c723e */ /* 0x000fe200030004ff */
[--C-:B------:R-:W-:Y:S01]  /*6e50*/  HADD2.F32 R81, -RZ, R82.reuse.H0_H0 ;  /* 0x20000052ff517230 */ /* 0x100fe20000004100 */
[----:B------:R-:W-:Y:S01]  /*6e60*/  ISETP.NE.AND P6, PT, R172, RZ, PT ;  /* 0x000000ffac00720c */ /* 0x000fe20003fc5270 */
[----:B------:R-:W-:Y:S01]  /*6e70*/  HADD2.F32 R82, -RZ, R82.H1_H1 ;  /* 0x30000052ff527230 */ /* 0x000fe20000004100 */
[----:B------:R-:W-:Y:S01]  /*6e80*/  SHF.L.U32 R196, R164, 0x4, RZ ;  /* 0x00000004a4c47819 */ /* 0x000fe200000006ff */
[--C-:B------:R-:W-:Y:S01]  /*6e90*/  HADD2.F32 R85, -RZ, R86.reuse.H0_H0 ;  /* 0x20000056ff557230 */ /* 0x100fe20000004100 */
[----:B------:R-:W-:Y:S01]  /*6ea0*/  SHF.L.U32 R200, R163, 0x4, RZ ;  /* 0x00000004a3c87819 */ /* 0x000fe200000006ff */
[----:B------:R-:W-:Y:S01]  /*6eb0*/  HADD2.F32 R86, -RZ, R86.H1_H1 ;  /* 0x30000056ff567230 */ /* 0x000fe20000004100 */
[C---:B------:R-:W-:Y:S01]  /*6ec0*/  IADD3 R179, PT, PT, R171.reuse, R196, RZ ;  /* 0x000000c4abb37210 */ /* 0x040fe20007ffe0ff */
[--C-:B------:R-:W-:Y:S01]  /*6ed0*/  HADD2.F32 R89, -RZ, R90.reuse.H0_H0 ;  /* 0x2000005aff597230 */ /* 0x100fe20000004100 */
[----:B------:R-:W-:Y:S01]  /*6ee0*/  IADD3 R185, PT, PT, R171, R200, RZ ;  /* 0x000000c8abb97210 */ /* 0x000fe20007ffe0ff */
[----:B------:R-:W-:Y:S01]  /*6ef0*/  HADD2.F32 R90, -RZ, R90.H1_H1 ;  /* 0x3000005aff5a7230 */ /* 0x000fe20000004100 */
[----:B------:R-:W-:Y:S01]  /*6f00*/  SHF.L.U32 R198, R169, 0x4, RZ ;  /* 0x00000004a9c67819 */ /* 0x000fe200000006ff */
[----:B------:R-:W-:Y:S01]  /*6f10*/  HADD2.F32 R80, -RZ, R80.H1_H1 ;  /* 0x30000050ff507230 */ /* 0x000fe20000004100 */
[----:B------:R-:W-:Y:S01]  /*6f20*/  F2FP.F16.E5M2.UNPACK_B R94, R145 ;  /* 0x00000091ff5e723e */ /* 0x000fe200020004ff */
[--C-:B------:R-:W-:Y:S01]  /*6f30*/  HADD2.F32 R83, -RZ, R84.reuse.H0_H0 ;  /* 0x20000054ff537230 */ /* 0x100fe20000004100 */
[----:B------:R-:W-:Y:S01]  /*6f40*/  IADD3 R184, PT, PT, R198, R179, RZ ;  /* 0x000000b3c6b87210 */ /* 0x000fe20007ffe0ff */
[----:B------:R-:W-:Y:S01]  /*6f50*/  HADD2.F32 R84, -RZ, R84.H1_H1 ;  /* 0x30000054ff547230 */ /* 0x000fe20000004100 */
[----:B------:R-:W-:Y:S01]  /*6f60*/  F2FP.F16.E5M2.UNPACK_B R98, R146 ;  /* 0x00000092ff62723e */ /* 0x000fe200020004ff */
[C---:B---3--:R-:W-:Y:S01]  /*6f70*/  FMUL R0, R70.reuse, R4 ;  /* 0x0000000446007220 */ /* 0x048fe20000400000 */
[C---:B------:R-:W-:Y:S01]  /*6f80*/  FMUL R2, R70.reuse, R5 ;  /* 0x0000000546027220 */ /* 0x040fe20000400000 */
[C---:B------:R-:W-:Y:S01]  /*6f90*/  FMUL R4, R70.reuse, R8 ;  /* 0x0000000846047220 */ /* 0x040fe20000400000 */
[C---:B------:R-:W-:Y:S01]  /*6fa0*/  FMUL R5, R70.reuse, R9 ;  /* 0x0000000946057220 */ /* 0x040fe20000400000 */
[C---:B------:R-:W-:Y:S01]  /*6fb0*/  FFMA R0, R73.reuse, R72, R0 ;  /* 0x0000004849007223 */ /* 0x040fe20000000000 */
[C---:B------:R-:W-:Y:S01]  /*6fc0*/  FFMA R2, R73.reuse, R75, R2 ;  /* 0x0000004b49027223 */ /* 0x040fe20000000002 */
[C---:B------:R-:W-:Y:S01]  /*6fd0*/  FMUL R8, R70.reuse, R12 ;  /* 0x0000000c46087220 */ /* 0x040fe20000400000 */
[C---:B------:R-:W-:Y:S01]  /*6fe0*/  FMUL R9, R70.reuse, R13 ;  /* 0x0000000d46097220 */ /* 0x040fe20000400000 */
[C---:B------:R-:W-:Y:S01]  /*6ff0*/  FMUL R12, R70.reuse, R16 ;  /* 0x00000010460c7220 */ /* 0x040fe20000400000 */
[C---:B------:R-:W-:Y:S01]  /*7000*/  FMUL R13, R70.reuse, R17 ;  /* 0x00000011460d7220 */ /* 0x040fe20000400000 */
[C---:B------:R-:W-:Y:S01]  /*7010*/  FMUL R16, R70.reuse, R20 ;  /* 0x0000001446107220 */ /* 0x040fe20000400000 */
[C---:B------:R-:W-:Y:S01]  /*7020*/  FMUL R17, R70.reuse, R21 ;  /* 0x0000001546117220 */ /* 0x040fe20000400000 */
[--C-:B------:R-:W-:Y:S02]  /*7030*/  HADD2.F32 R93, -RZ, R94.reuse.H0_H0 ;  /* 0x2000005eff5d7230 */ /* 0x100fe40000004100 */
[C---:B------:R-:W-:Y:S01]  /*7040*/  FMUL R20, R70.reuse, R24 ;  /* 0x0000001846147220 */ /* 0x040fe20000400000 */
[----:B------:R-:W-:Y:S02]  /*7050*/  HADD2.F32 R94, -RZ, R94.H1_H1 ;  /* 0x3000005eff5e7230 */ /* 0x000fe40000004100 */
[C---:B------:R-:W-:Y:S01]  /*7060*/  FMUL R21, R70.reuse, R25 ;  /* 0x0000001946157220 */ /* 0x040fe20000400000 */
[--C-:B------:R-:W-:Y:S02]  /*7070*/  HADD2.F32 R97, -RZ, R98.reuse.H0_H0 ;  /* 0x20000062ff617230 */ /* 0x100fe40000004100 */
[C---:B------:R-:W-:Y:S01]  /*7080*/  FMUL R24, R70.reuse, R28 ;  /* 0x0000001c46187220 */ /* 0x040fe20000400000 */
[----:B------:R-:W-:Y:S02]  /*7090*/  HADD2.F32 R98, -RZ, R98.H1_H1 ;  /* 0x30000062ff627230 */ /* 0x000fe40000004100 */
[C---:B------:R-:W-:Y:S01]  /*70a0*/  FMUL R25, R70.reuse, R29 ;  /* 0x0000001d46197220 */ /* 0x040fe20000400000 */
[C---:B------:R-:W-:Y:S01]  /*70b0*/  FMUL R28, R70.reuse, R32 ;  /* 0x00000020461c7220 */ /* 0x040fe20000400000 */
[C---:B------:R-:W-:Y:S01]  /*70c0*/  FMUL R29, R70.reuse, R33 ;  /* 0x00000021461d7220 */ /* 0x040fe20000400000 */
[C---:B------:R-:W-:Y:S01]  /*70d0*/  FMUL R32, R70.reuse, R36 ;  /* 0x0000002446207220 */ /* 0x040fe20000400000 */
[----:B------:R-:W-:Y:S01]  /*70e0*/  F2FP.F16.E5M2.UNPACK_B R96, R145.H1 ;  /* 0x00000091ff60723e */ /* 0x000fe200030004ff */
[C---:B------:R-:W-:Y:S01]  /*70f0*/  FMUL R33, R70.reuse, R37 ;  /* 0x0000002546217220 */ /* 0x040fe20000400000 */
[C---:B------:R-:W-:Y:S01]  /*7100*/  FMUL R36, R70.reuse, R40 ;  /* 0x0000002846247220 */ /* 0x040fe20000400000 */
[----:B------:R-:W-:Y:S01]  /*7110*/  F2FP.F16.E5M2.UNPACK_B R100, R146.H1 ;  /* 0x00000092ff64723e */ /* 0x000fe200030004ff */
[C---:B------:R-:W-:Y:S01]  /*7120*/  FMUL R37, R70.reuse, R41 ;  /* 0x0000002946257220 */ /* 0x040fe20000400000 */
[C---:B------:R-:W-:Y:S01]  /*7130*/  FMUL R40, R70.reuse, R44 ;  /* 0x0000002c46287220 */ /* 0x040fe20000400000 */
[----:B------:R-:W-:Y:S01]  /*7140*/  F2FP.F16.E5M2.UNPACK_B R102, R147 ;  /* 0x00000093ff66723e */ /* 0x000fe200020004ff */
[C---:B------:R-:W-:Y:S01]  /*7150*/  FMUL R41, R70.reuse, R45 ;  /* 0x0000002d46297220 */ /* 0x040fe20000400000 */
[C---:B------:R-:W-:Y:S01]  /*7160*/  FMUL R44, R70.reuse, R48 ;  /* 0x00000030462c7220 */ /* 0x040fe20000400000 */
[----:B------:R-:W-:Y:S01]  /*7170*/  F2FP.F16.E5M2.UNPACK_B R104, R147.H1 ;  /* 0x00000093ff68723e */ /* 0x000fe200030004ff */
[C---:B------:R-:W-:Y:S01]  /*7180*/  FMUL R45, R70.reuse, R49 ;  /* 0x00000031462d7220 */ /* 0x040fe20000400000 */
[--C-:B------:R-:W-:Y:S02]  /*7190*/  HADD2.F32 R101, -RZ, R102.reuse.H0_H0 ;  /* 0x20000066ff657230 */ /* 0x100fe40000004100 */
[C---:B------:R-:W-:Y:S01]  /*71a0*/  FMUL R48, R70.reuse, R52 ;  /* 0x0000003446307220 */ /* 0x040fe20000400000 */
[----:B------:R-:W-:Y:S01]  /*71b0*/  F2FP.F16.E5M2.UNPACK_B R106, R148 ;  /* 0x00000094ff6a723e */ /* 0x000fe200020004ff */
[----:B------:R-:W-:Y:S02]  /*71c0*/  HADD2.F32 R102, -RZ, R102.H1_H1 ;  /* 0x30000066ff667230 */ /* 0x000fe40000004100 */
[C---:B------:R-:W-:Y:S01]  /*71d0*/  FMUL R49, R70.reuse, R53 ;  /* 0x0000003546317220 */ /* 0x040fe20000400000 */
[C---:B------:R-:W-:Y:S01]  /*71e0*/  FMUL R52, R70.reuse, R56 ;  /* 0x0000003846347220 */ /* 0x040fe20000400000 */
[----:B------:R-:W-:Y:S01]  /*71f0*/  F2FP.F16.E5M2.UNPACK_B R108, R148.H1 ;  /* 0x00000094ff6c723e */ /* 0x000fe200030004ff */
[--C-:B------:R-:W-:Y:S02]  /*7200*/  HADD2.F32 R105, -RZ, R106.reuse.H0_H0 ;  /* 0x2000006aff697230 */ /* 0x100fe40000004100 */
[C---:B------:R-:W-:Y:S01]  /*7210*/  FMUL R53, R70.reuse, R57 ;  /* 0x0000003946357220 */ /* 0x040fe20000400000 */
[----:B------:R-:W-:Y:S02]  /*7220*/  HADD2.F32 R106, -RZ, R106.H1_H1 ;  /* 0x3000006aff6a7230 */ /* 0x000fe40000004100 */
        /* <DEDUP_REMOVED lines=11> */
[C---:B------:R-:W-:Y:S01]  /*72e0*/  FFMA R3, R73.reuse, R74, R3 ;  /* 0x0000004a49037223 */ /* 0x040fe20000000003 */
[----:B------:R-:W-:Y:S01]  /*72f0*/  F2FP.F16.E5M2.UNPACK_B R116, R150.H1 ;  /* 0x00000096ff74723e */ /* 0x000fe200030004ff */
[--C-:B------:R-:W-:Y:S02]  /*7300*/  HADD2.F32 R113, -RZ, R114.reuse.H0_H0 ;  /* 0x20000072ff717230 */ /* 0x100fe40000004100 */
[C---:B------:R-:W-:Y:S01]  /*7310*/  FFMA R7, R73.reuse, R76, R7 ;  /* 0x0000004c49077223 */ /* 0x040fe20000000007 */
[C---:B------:R-:W-:Y:S01]  /*7320*/  FFMA R4, R73.reuse, R77, R4 ;  /* 0x0000004d49047223 */ /* 0x040fe20000000004 */
[----:B------:R-:W-:Y:S01]  /*7330*/  F2FP.F16.E5M2.UNPACK_B R118, R151 ;  /* 0x00000097ff76723e */ /* 0x000fe200020004ff */
[----:B------:R-:W-:Y:S01]  /*7340*/  FFMA R5, R73, R78, R5 ;  /* 0x0000004e49057223 */ /* 0x000fe20000000005 */
[----:B------:R-:W-:Y:S01]  /*7350*/  HADD2.F32 R114, -RZ, R114.H1_H1 ;  /* 0x30000072ff727230 */ /* 0x000fe20000004100 */
[----:B------:R-:W-:Y:S01]  /*7360*/  F2FP.SATFINITE.E5M2.F32.PACK_AB_MERGE_C R173, R7, R3, RZ ;  /* 0x0000000307ad723e */ /* 0x000fe200048060ff */
[C---:B------:R-:W-:Y:S01]  /*7370*/  FMUL R6, R70.reuse, R10 ;  /* 0x0000000a46067220 */ /* 0x040fe20000400000 */
[--C-:B------:R-:W-:Y:S02]  /*7380*/  HADD2.F32 R117, -RZ, R118.reuse.H0_H0 ;  /* 0x20000076ff757230 */ /* 0x100fe40000004100 */
[----:B------:R-:W-:Y:S01]  /*7390*/  FMUL R11, R70, R11 ;  /* 0x0000000b460b7220 */ /* 0x000fe20000400000 */
[----:B------:R-:W-:Y:S01]  /*73a0*/  F2FP.SATFINITE.E5M2.F32.PACK_AB_MERGE_C R172, R2, R0, R173 ;  /* 0x0000000002ac723e */ /* 0x000fe200048060ad */
[C---:B------:R-:W-:Y:S01]  /*73b0*/  FFMA R6, R73.reuse, R79, R6 ;  /* 0x0000004f49067223 */ /* 0x040fe20000000006 */
[----:B------:R-:W-:Y:S02]  /*73c0*/  HADD2.F32 R118, -RZ, R118.H1_H1 ;  /* 0x30000076ff767230 */ /* 0x000fe40000004100 */
[C---:B------:R-:W-:Y:S01]  /*73d0*/  FFMA R11, R73.reuse, R80, R11 ;  /* 0x00000050490b7223 */ /* 0x040fe2000000000b */
[C---:B------:R-:W-:Y:S01]  /*73e0*/  FFMA R8, R73.reuse, R81, R8 ;  /* 0x0000005149087223 */ /* 0x040fe20000000008 */
[----:B------:R-:W-:Y:S01]  /*73f0*/  F2FP.F16.E5M2.UNPACK_B R120, R151.H1 ;  /* 0x00000097ff78723e */ /* 0x000fe200030004ff */
[----:B------:R-:W-:Y:S01]  /*7400*/  FFMA R9, R73, R82, R9 ;  /* 0x0000005249097223 */ /* 0x000fe20000000009 */
[C---:B------:R-:W-:Y:S01]  /*7410*/  FMUL R10, R70.reuse, R14 ;  /* 0x0000000e460a7220 */ /* 0x040fe20000400000 */
[----:B------:R-:W-:Y:S01]  /*7420*/  F2FP.F16.E5M2.UNPACK_B R122, R152 ;  /* 0x00000098ff7a723e */ /* 0x000fe200020004ff */
[C---:B------:R-:W-:Y:S01]  /*7430*/  FMUL R15, R70.reuse, R15 ;  /* 0x0000000f460f7220 */ /* 0x040fe20000400000 */
[----:B------:R-:W-:Y:S01]  /*7440*/  HADD2.F32 R87, -RZ, R88.H0_H0 ;  /* 0x20000058ff577230 */ /* 0x000fe20000004100 */
[----:B------:R-:W-:Y:S01]  /*7450*/  F2FP.SATFINITE.E5M2.F32.PACK_AB_MERGE_C R174, R11, R6, RZ ;  /* 0x000000060bae723e */ /* 0x000fe200048060ff */
[C---:B------:R-:W-:Y:S01]  /*7460*/  FFMA R10, R73.reuse, R83, R10 ;  /* 0x00000053490a7223 */ /* 0x040fe2000000000a */
[C---:B------:R-:W-:Y:S01]  /*7470*/  FFMA R15, R73.reuse, R84, R15 ;  /* 0x00000054490f7223 */ /* 0x040fe2000000000f */
[C---:B------:R-:W-:Y:S01]  /*7480*/  FFMA R12, R73.reuse, R85, R12 ;  /* 0x00000055490c7223 */ /* 0x040fe2000000000c */
[----:B------:R-:W-:Y:S01]  /*7490*/  F2FP.F16.E5M2.UNPACK_B R124, R152.H1 ;  /* 0x00000098ff7c723e */ /* 0x000fe200030004ff */
[----:B------:R-:W-:Y:S01]  /*74a0*/  FFMA R13, R73, R86, R13 ;  /* 0x00000056490d7223 */ /* 0x000fe2000000000d */
[----:B------:R-:W-:Y:S01]  /*74b0*/  F2FP.SATFINITE.E5M2.F32.PACK_AB_MERGE_C R173, R5, R4, R174 ;  /* 0x0000000405ad723e */ /* 0x000fe200048060ae */
[--C-:B------:R-:W-:Y:S01]  /*74c0*/  HADD2.F32 R121, -RZ, R122.reuse.H0_H0 ;  /* 0x2000007aff797230 */ /* 0x100fe20000004100 */
[----:B------:R-:W-:Y:S01]  /*74d0*/  F2FP.SATFINITE.E5M2.F32.PACK_AB_MERGE_C R174, R15, R10, RZ ;  /* 0x0000000a0fae723e */ /* 0x000fe200048060ff */
[----:B------:R-:W-:Y:S02]  /*74e0*/  HADD2.F32 R122, -RZ, R122.H1_H1 ;  /* 0x3000007aff7a7230 */ /* 0x000fe40000004100 */
[C---:B------:R-:W-:Y:S01]  /*74f0*/  FMUL R14, R70.reuse, R18 ;  /* 0x00000012460e7220 */ /* 0x040fe20000400000 */
[----:B------:R-:W-:Y:S01]  /*7500*/  HADD2.F32 R88, -RZ, R88.H1_H1 ;  /* 0x30000058ff587230 */ /* 0x000fe20000004100 */
[----:B------:R-:W-:Y:S01]  /*7510*/  F2FP.SATFINITE.E5M2.F32.PACK_AB_MERGE_C R174, R9, R8, R174 ;  /* 0x0000000809ae723e */ /* 0x000fe200048060ae */
[C---:B------:R-:W-:Y:S01]  /*7520*/  FMUL R19, R70.reuse, R19 ;  /* 0x0000001346137220 */ /* 0x040fe20000400000 */
[--C-:B------:R-:W-:Y:S02]  /*7530*/  HADD2.F32 R91, -RZ, R92.reuse.H0_H0 ;  /* 0x2000005cff5b7230 */ /* 0x100fe40000004100 */
[C---:B------:R-:W-:Y:S01]  /*7540*/  FFMA R14, R73.reuse, R87, R14 ;  /* 0x00000057490e7223 */ /* 0x040fe2000000000e */
[----:B------:R-:W-:Y:S02]  /*7550*/  HADD2.F32 R92, -RZ, R92.H1_H1 ;  /* 0x3000005cff5c7230 */ /* 0x000fe40000004100 */
[C---:B------:R-:W-:Y:S01]  /*7560*/  FFMA R19, R73.reuse, R88, R19 ;  /* 0x0000005849137223 */ /* 0x040fe20000000013 */
[C---:B------:R-:W-:Y:S01]  /*7570*/  FFMA R16, R73.reuse, R89, R16 ;  /* 0x0000005949107223 */ /* 0x040fe20000000010 */
        /* <DEDUP_REMOVED lines=17> */
[----:B------:R1:W-:Y:S01]  /*7690*/  STS.128 [R137+UR44+0x4200], R172 ;  /* 0x004200ac89007988 */ /* 0x0003e20008000c2c */
[----:B------:R-:W-:Y:S01]  /*76a0*/  F2FP.SATFINITE.E5M2.F32.PACK_AB_MERGE_C R180, R17, R16, R180 ;  /* 0x0000001011b4723e */ /* 0x000fe200048060b4 */
[C---:B------:R-:W-:Y:S01]  /*76b0*/  FFMA R22, R73.reuse, R95, R22 ;  /* 0x0000005f49167223 */ /* 0x040fe20000000016 */
[C---:B------:R-:W-:Y:S01]  /*76c0*/  FMUL R27, R70.reuse, R27 ;  /* 0x0000001b461b7220 */ /* 0x040fe20000400000 */
[--C-:B------:R-:W-:Y:S02]  /*76d0*/  HADD2.F32 R99, -RZ, R100.reuse.H0_H0 ;  /* 0x20000064ff637230 */ /* 0x100fe40000004100 */
[C---:B------:R-:W-:Y:S01]  /*76e0*/  FMUL R26, R70.reuse, R30 ;  /* 0x0000001e461a7220 */ /* 0x040fe20000400000 */
[----:B------:R-:W-:Y:S02]  /*76f0*/  HADD2.F32 R100, -RZ, R100.H1_H1 ;  /* 0x30000064ff647230 */ /* 0x000fe40000004100 */
[C---:B------:R-:W-:Y:S01]  /*7700*/  FFMA R27, R73.reuse, R96, R27 ;  /* 0x00000060491b7223 */ /* 0x040fe2000000001b */
[C---:B------:R-:W-:Y:S01]  /*7710*/  FFMA R24, R73.reuse, R97, R24 ;  /* 0x0000006149187223 */ /* 0x040fe20000000018 */
[C---:B------:R-:W-:Y:S01]  /*7720*/  FFMA R25, R73.reuse, R98, R25 ;  /* 0x0000006249197223 */ /* 0x040fe20000000019 */
[----:B------:R-:W-:Y:S01]  /*7730*/  F2FP.F16.E5M2.UNPACK_B R130, R154 ;  /* 0x0000009aff82723e */ /* 0x000fe200020004ff */
[----:B------:R-:W-:Y:S01]  /*7740*/  FFMA R26, R73, R99, R26 ;  /* 0x00000063491a7223 */ /* 0x000fe2000000001a */
[----:B------:R-:W-:Y:S01]  /*7750*/  F2FP.SATFINITE.E5M2.F32.PACK_AB_MERGE_C R181, R27, R22, RZ ;  /* 0x000000161bb5723e */ /* 0x000fe200048060ff */
[C---:B------:R-:W-:Y:S01]  /*7760*/  FMUL R31, R70.reuse, R31 ;  /* 0x0000001f461f7220 */ /* 0x040fe20000400000 */
[--C-:B------:R-:W-:Y:S02]  /*7770*/  HADD2.F32 R103, -RZ, R104.reuse.H0_H0 ;  /* 0x20000068ff677230 */ /* 0x100fe40000004100 */
[C---:B------:R-:W-:Y:S01]  /*7780*/  FMUL R30, R70.reuse, R34 ;  /* 0x00000022461e7220 */ /* 0x040fe20000400000 */
[----:B------:R-:W-:Y:S01]  /*7790*/  HADD2.F32 R104, -RZ, R104.H1_H1 ;  /* 0x30000068ff687230 */ /* 0x000fe20000004100 */
[----:B------:R-:W-:Y:S01]  /*77a0*/  F2FP.SATFINITE.E5M2.F32.PACK_AB_MERGE_C R181, R21, R20, R181 ;  /* 0x0000001415b5723e */ /* 0x000fe200048060b5 */
[C---:B------:R-:W-:Y:S01]  /*77b0*/  FFMA R31, R73.reuse, R100, R31 ;  /* 0x00000064491f7223 */ /* 0x040fe2000000001f */
[C---:B------:R-:W-:Y:S01]  /*77c0*/  FFMA R28, R73.reuse, R101, R28 ;  /* 0x00000065491c7223 */ /* 0x040fe2000000001c */
[C---:B------:R-:W-:Y:S01]  /*77d0*/  FFMA R29, R73.reuse, R102, R29 ;  /* 0x00000066491d7223 */ /* 0x040fe2000000001d */
[----:B------:R-:W-:Y:S01]  /*77e0*/  F2FP.F16.E5M2.UNPACK_B R132, R154.H1 ;  /* 0x0000009aff84723e */ /* 0x000fe200030004ff */
[----:B------:R-:W-:Y:S01]  /*77f0*/  FFMA R30, R73, R103, R30 ;  /* 0x00000067491e7223 */ /* 0x000fe2000000001e */
[----:B------:R-:W-:Y:S01]  /*7800*/  F2FP.SATFINITE.E5M2.F32.PACK_AB_MERGE_C R182, R31, R26, RZ ;  /* 0x0000001a1fb6723e */ /* 0x000fe200048060ff */
[----:B------:R-:W-:Y:S02]  /*7810*/  HADD2.F32 R129, -RZ, R130.H0_H0 ;  /* 0x20000082ff817230 */ /* 0x000fe40000004100 */
[C---:B------:R-:W-:Y:S01]  /*7820*/  FMUL R35, R70.reuse, R35 ;  /* 0x0000002346237220 */ /* 0x040fe20000400000 */
[----:B------:R-:W-:Y:S01]  /*7830*/  HADD2.F32 R107, -RZ, R108.H0_H0 ;  /* 0x2000006cff6b7230 */ /* 0x000fe20000004100 */
[----:B------:R-:W-:Y:S01]  /*7840*/  F2FP.SATFINITE.E5M2.F32.PACK_AB_MERGE_C R182, R25, R24, R182 ;  /* 0x0000001819b6723e */ /* 0x000fe200048060b6 */
[----:B------:R-:W-:Y:S02]  /*7850*/  HADD2.F32 R130, -RZ, R130.H1_H1 ;  /* 0x30000082ff827230 */ /* 0x000fe40000004100 */
[C---:B------:R-:W-:Y:S01]  /*7860*/  FFMA R35, R73.reuse, R104, R35 ;  /* 0x0000006849237223 */ /* 0x040fe20000000023 */
[C---:B------:R-:W-:Y:S01]  /*7870*/  FFMA R32, R73.reuse, R105, R32 ;  /* 0x0000006949207223 */ /* 0x040fe20000000020 */
[----:B------:R-:W-:Y:S01]  /*7880*/  FFMA R33, R73, R106, R33 ;  /* 0x0000006a49217223 */ /* 0x000fe20000000021 */
[----:B------:R-:W-:Y:S02]  /*7890*/  HADD2.F32 R108, -RZ, R108.H1_H1 ;  /* 0x3000006cff6c7230 */ /* 0x000fe40000004100 */
        /* <DEDUP_REMOVED lines=16> */
[----:B------:R1:W-:Y:S01]  /*79a0*/  STS.128 [R179+0x4010], R180 ;  /* 0x004010b4b3007388 */ /* 0x0003e20000000c00 */
[----:B------:R-:W-:Y:S01]  /*79b0*/  F2FP.SATFINITE.E5M2.F32.PACK_AB_MERGE_C R188, R33, R32, R188 ;  /* 0x0000002021bc723e */ /* 0x000fe200048060bc */
[C---:B------:R-:W-:Y:S01]  /*79c0*/  FFMA R38, R73.reuse, R111, R38 ;  /* 0x0000006f49267223 */ /* 0x040fe20000000026 */
[C---:B------:R-:W-:Y:S01]  /*79d0*/  FMUL R43, R70.reuse, R43 ;  /* 0x0000002b462b7220 */ /* 0x040fe20000400000 */
[--C-:B------:R-:W-:Y:S02]  /*79e0*/  HADD2.F32 R115, -RZ, R116.reuse.H0_H0 ;  /* 0x20000074ff737230 */ /* 0x100fe40000004100 */
[----:B------:R-:W-:Y:S01]  /*79f0*/  FMUL R42, R70, R46 ;  /* 0x0000002e462a7220 */ /* 0x000fe20000400000 */
[----:B------:R-:W-:Y:S02]  /*7a00*/  HADD2.F32 R116, -RZ, R116.H1_H1 ;  /* 0x30000074ff747230 */ /* 0x000fe40000004100 */
[C---:B------:R-:W-:Y:S01]  /*7a10*/  FFMA R43, R73.reuse, R112, R43 ;  /* 0x00000070492b7223 */ /* 0x040fe2000000002b */
[C---:B------:R-:W-:Y:S01]  /*7a20*/  FFMA R40, R73.reuse, R113, R40 ;  /* 0x0000007149287223 */ /* 0x040fe20000000028 */
[C---:B------:R-:W-:Y:S01]  /*7a30*/  FFMA R41, R73.reuse, R114, R41 ;  /* 0x0000007249297223 */ /* 0x040fe20000000029 */
[----:B------:R-:W-:Y:S01]  /*7a40*/  ISETP.NE.AND P0, PT, R178, RZ, PT ;  /* 0x000000ffb200720c */ /* 0x000fe20003f05270 */
        /* <DEDUP_REMOVED lines=10> */
[C---:B------:R-:W-:Y:S01]  /*7af0*/  FMUL R51, R70.reuse, R51 ;  /* 0x0000003346337220 */ /* 0x040fe20000400000 */
[--C-:B------:R-:W-:Y:S02]  /*7b00*/  HADD2.F32 R123, -RZ, R124.reuse.H0_H0 ;  /* 0x2000007cff7b7230 */ /* 0x100fe40000004100 */
[C---:B------:R-:W-:Y:S01]  /*7b10*/  FFMA R46, R73.reuse, R119, R46 ;  /* 0x00000077492e7223 */ /* 0x040fe2000000002e */
[----:B------:R-:W-:Y:S02]  /*7b20*/  HADD2.F32 R124, -RZ, R124.H1_H1 ;  /* 0x3000007cff7c7230 */ /* 0x000fe40000004100 */
[C---:B------:R-:W-:Y:S01]  /*7b30*/  FMUL R50, R70.reuse, R54 ;  /* 0x0000003646327220 */ /* 0x040fe20000400000 */
[C---:B------:R-:W-:Y:S01]  /*7b40*/  FFMA R51, R73.reuse, R120, R51 ;  /* 0x0000007849337223 */ /* 0x040fe20000000033 */
[C---:B------:R-:W-:Y:S01]  /*7b50*/  FMUL R55, R70.reuse, R55 ;  /* 0x0000003746377220 */ /* 0x040fe20000400000 */
[C---:B------:R-:W-:Y:S01]  /*7b60*/  FFMA R48, R73.reuse, R121, R48 ;  /* 0x0000007949307223 */ /* 0x040fe20000000030 */
[C---:B------:R-:W-:Y:S01]  /*7b70*/  FFMA R49, R73.reuse, R122, R49 ;  /* 0x0000007a49317223 */ /* 0x040fe20000000031 */
        /* <DEDUP_REMOVED lines=20> */
[----:B------:R-:W-:Y:S01]  /*7cc0*/  FFMA R63, R73, R132, R63 ;  /* 0x00000084493f7223 */ /* 0x000fe2000000003f */
[----:B------:R-:W-:Y:S01]  /*7cd0*/  FMUL R67, R70, R67 ;  /* 0x0000004346437220 */ /* 0x000fe20000400000 */
[----:B------:R-:W-:Y:S01]  /*7ce0*/  F2FP.SATFINITE.E5M2.F32.PACK_AB_MERGE_C R190, R47, R42, RZ ;  /* 0x0000002a2fbe723e */ /* 0x000fe200048060ff */
[----:B------:R-:W-:Y:S01]  /*7cf0*/  FFMA R60, R73, R133, R60 ;  /* 0x00000085493c7223 */ /* 0x000fe2000000003c */
[----:B------:R-:W-:Y:S01]  /*7d00*/  F2FP.SATFINITE.E5M2.F32.PACK_AB_MERGE_C R191, R51, R46, RZ ;  /* 0x0000002e33bf723e */ /* 0x000fe200048060ff */
[C---:B------:R-:W-:Y:S01]  /*7d10*/  FFMA R61, R73.reuse, R134, R61 ;  /* 0x00000086493d7223 */ /* 0x040fe2000000003d */
[C---:B------:R-:W-:Y:S01]  /*7d20*/  FFMA R62, R73.reuse, R135, R62 ;  /* 0x00000087493e7223 */ /* 0x040fe2000000003e */
[----:B------:R-:W-:Y:S01]  /*7d30*/  FFMA R67, R73, R136, R67 ;  /* 0x0000008849437223 */ /* 0x000fe20000000043 */
[----:B------:R-:W-:Y:S02]  /*7d40*/  F2FP.SATFINITE.E5M2.F32.PACK_AB_MERGE_C R190, R41, R40, R190 ;  /* 0x0000002829be723e */ /* 0x000fe400048060be */
[----:B------:R-:W-:Y:S02]  /*7d50*/  F2FP.SATFINITE.E5M2.F32.PACK_AB_MERGE_C R191, R45, R44, R191 ;  /* 0x0000002c2dbf723e */ /* 0x000fe400048060bf */
[----:B------:R-:W-:Y:S02]  /*7d60*/  F2FP.SATFINITE.E5M2.F32.PACK_AB_MERGE_C R192, R55, R50, RZ ;  /* 0x0000003237c0723e */ /* 0x000fe400048060ff */
[----:B------:R-:W-:Y:S01]  /*7d70*/  F2FP.SATFINITE.E5M2.F32.PACK_AB_MERGE_C R193, R59, R54, RZ ;  /* 0x000000363bc1723e */ /* 0x000fe200048060ff */
[----:B------:R1:W-:Y:S01]  /*7d80*/  STS.128 [R185+0x4020], R188 ;  /* 0x004020bcb9007388 */ /* 0x0003e20000000c00 */
[----:B------:R-:W-:Y:S02]  /*7d90*/  F2FP.SATFINITE.E5M2.F32.PACK_AB_MERGE_C R194, R63, R58, RZ ;  /* 0x0000003a3fc2723e */ /* 0x000fe400048060ff */
[----:B------:R-:W-:Y:S02]  /*7da0*/  F2FP.SATFINITE.E5M2.F32.PACK_AB_MERGE_C R195, R67, R62, RZ ;  /* 0x0000003e43c3723e */ /* 0x000fe400048060ff */
[----:B------:R-:W-:Y:S02]  /*7db0*/  F2FP.SATFINITE.E5M2.F32.PACK_AB_MERGE_C R192, R49, R48, R192 ;  /* 0x0000003031c0723e */ /* 0x000fe400048060c0 */
[----:B------:R-:W-:Y:S02]  /*7dc0*/  F2FP.SATFINITE.E5M2.F32.PACK_AB_MERGE_C R193, R53, R52, R193 ;  /* 0x0000003435c1723e */ /* 0x000fe400048060c1 */
[----:B------:R-:W-:Y:S02]  /*7dd0*/  F2FP.SATFINITE.E5M2.F32.PACK_AB_MERGE_C R194, R57, R56, R194 ;  /* 0x0000003839c2723e */ /* 0x000fe400048060c2 */
[----:B------:R-:W-:Y:S02]  /*7de0*/  F2FP.SATFINITE.E5M2.F32.PACK_AB_MERGE_C R195, R61, R60, R195 ;  /* 0x0000003c3dc3723e */ /* 0x000fe400048060c3 */
[----:B------:R-:W-:Y:S02]  /*7df0*/  LEA R197, R166, UR44, 0x3 ;  /* 0x0000002ca6c57c11 */ /* 0x000fe4000f8e18ff */
[----:B------:R-:W-:Y:S01]  /*7e00*/  @P6 SHF.L.U32 R202, R165, 0x1f, RZ ;  /* 0x0000001fa5ca6819 */ /* 0x000fe200000006ff */
[----:B------:R1:W-:Y:S01]  /*7e10*/  STS.128 [R184+0x4010], R192 ;  /* 0x004010c0b8007388 */ /* 0x0003e20000000c00 */
[----:B------:R-:W-:Y:S01]  /*7e20*/  @!PT LDS RZ, [RZ] ;  /* 0x00000000fffff984 */ /* 0x000fe20000000800 */
[----:B------:R-:W-:Y:S01]  /*7e30*/  @!PT LDS RZ, [RZ] ;  /* 0x00000000fffff984 */ /* 0x000fe20000000800 */
[----:B------:R-:W-:Y:S01]  /*7e40*/  @!PT LDS RZ, [RZ] ;  /* 0x00000000fffff984 */ /* 0x000fe20000000800 */
[----:B------:R-:W-:Y:S01]  /*7e50*/  @!PT LDS RZ, [RZ] ;  /* 0x00000000fffff984 */ /* 0x000fe20000000800 */
[----:B------:R2:W-:Y:S07]  /*7e60*/  MEMBAR.ALL.CTA ;  /* 0x0000000000007992 */ /* 0x0005ee0000008000 */
[----:B--2---:R-:W2:Y:S02]  /*7e70*/  FENCE.VIEW.ASYNC.S ;  /* 0x00000000000073c6 */ /* 0x004ea40000000000 */
[----:B--2---:R-:W-:Y:S06]  /*7e80*/  BAR.SYNC.DEFER_BLOCKING 0x1, 0x80 ;  /* 0x0042000000007b1d */ /* 0x004fec0000010000 */
[----:B------:R-:W-:Y:S05]  /*7e90*/  @P0 BRA `(.L_x_127) ;  /* 0x0000000000280947 */ /* 0x000fea0003800000 */
[----:B------:R-:W2:Y:S01]  /*7ea0*/  LDCU.64 UR6, c[0x0][0x348] ;  /* 0x00006900ff0677ac */ /* 0x000ea20008000a00 */
[----:B------:R-:W-:Y:S01]  /*7eb0*/  UIADD3 UR4, UPT, UPT, UR44, 0x4200, URZ ;  /* 0x000042002c047890 */ /* 0x000fe2000fffe0ff */
[----:B------:R-:W-:Y:S05]  /*7ec0*/  UMOV UR51, UR36 ;  /* 0x0000002400337c82 */ /* 0x000fea0008000000 */
[----:B------:R-:W-:Y:S04]  /*7ed0*/  MOV R177, UR4 ;  /* 0x0000000400b17c02 */ /* 0x000fe80008000f00 */
[----:B------:R-:W-:Y:S01]  /*7ee0*/  R2UR UR48, R177 ;  /* 0x00000000b13072ca */ /* 0x000fe200000e0000 */
[----:B--2---:R-:W-:Y:S04]  /*7ef0*/  UIADD3 UR4, UP0, UPT, UR6, 0x680, URZ ;  /* 0x0000068006047890 */ /* 0x004fe8000ff1e0ff */
[----:B------:R-:W-:Y:S09]  /*7f00*/  UIADD3.X UR5, UPT, UPT, URZ, UR7, URZ, UP0, !UPT ;  /* 0x00000007ff057290 */ /* 0x000ff200087fe4ff */
[----:B------:R2:W-:Y:S01]  /*7f10*/  UTMASTG.3D [UR48], [UR4] ;  /* 0x00000030040073b5 */ /* 0x0005e20008010000 */
[----:B------:R0:W-:Y:S01]  /*7f20*/  UTMACMDFLUSH ;  /* 0x00000000000079b7 */ /* 0x0001e20000000000 */
[----:B--2---:R-:W-:Y:S04]  /*7f30*/  DEPBAR.LE SB0, 0x1 ;  /* 0x000080400000791a */ /* 0x004fe80000000000 */
.L_x_127:
[----:B------:R-:W-:Y:S05]  /*7f40*/  BSYNC.RECONVERGENT B0 ;  /* 0x0000000000007941 */ /* 0x000fea0003800200 */
.L_x_126:
[----:B------:R-:W-:Y:S06]  /*7f50*/  BAR.SYNC.DEFER_BLOCKING 0x1, 0x80 ;  /* 0x0042000000007b1d */ /* 0x000fec0000010000 */
[----:B------:R-:W2:Y:S01]  /*7f60*/  @P6 SYNCS.PHASECHK.TRANS64.TRYWAIT P0, [R197+URZ+0x100], R202 ;  /* 0x000100cac50065a7 */ /* 0x000ea200080011ff */
[----:B------:R-:W-:Y:S01]  /*7f70*/  BSSY B1, `(.L_x_128) ;  /* 0x0000023000017945 */ /* 0x000fe20003800000 */
[----:B--2---:R-:W-:Y:S03]  /*7f80*/  @P6 SEL R186, RZ, 0x1, !P0 ;  /* 0x00000001ffba6807 */ /* 0x004fe60004000000 */
[----:B------:R-:W-:Y:S05]  /*7f90*/  @!P6 BRA `(.L_x_129) ;  /* 0x000000000080e947 */ /* 0x000fea0003800000 */
[----:B------:R-:W-:Y:S01]  /*7fa0*/  ISETP.NE.AND P1, PT, R187, RZ, PT ;  /* 0x000000ffbb00720c */ /* 0x000fe20003f25270 */
[----:B------:R-:W2:Y:S01]  /*7fb0*/  S2R R0, SR_CgaCtaId ;  /* 0x0000000000007919 */ /* 0x000ea20000008800 */
[----:B------:R-:W-:Y:S01]  /*7fc0*/  ISETP.NE.AND P0, PT, R186, RZ, PT ;  /* 0x000000ffba00720c */ /* 0x000fe20003f05270 */
[----:B------:R-:W-:Y:S10]  /*7fd0*/  BSSY B0, `(.L_x_130) ;  /* 0x0000009000007945 */ /* 0x000ff40003800000 */
[----:B------:R-:W-:Y:S04]  /*7fe0*/  @P1 IMAD R3, R166, 0x2000, R171 ;  /* 0x00002000a6031824 */ /* 0x000fe800078e02ab */
[C---:B------:R-:W-:Y:S01]  /*7ff0*/  @P1 IMAD.IADD R5, R3.reuse, 0x1, R196 ;  /* 0x0000000103051824 */ /* 0x040fe200078e02c4 */
[----:B------:R-:W-:Y:S03]  /*8000*/  @P1 IADD3 R200, PT, PT, R3, R200, RZ ;  /* 0x000000c803c81210 */ /* 0x000fe60007ffe0ff */
[----:B------:R-:W-:Y:S01]  /*8010*/  @P1 IMAD.IADD R198, R198, 0x1, R5 ;  /* 0x00000001c6c61824 */ /* 0x000fe200078e0205 */
[----:B------:R-:W-:Y:S06]  /*8020*/  @P0 BRA `(.L_x_131) ;  /* 0x00000000000c0947 */ /* 0x000fec0003800000 */
[----:B------:R-:W-:Y:S04]  /*8030*/  SHF.L.U32 R2, R165, 0x1f, RZ ;  /* 0x0000001fa5027819 */ /* 0x000fe800000006ff */
[----:B------:R-:W3:Y:S02]  /*8040*/  SYNCS.PHASECHK.TRANS64.TRYWAIT P0, [R197+URZ+0x100], R2 ;  /* 0x00010002c50075a7 */ /* 0x000ee400080011ff */
[----:B---3--:R-:W-:Y:S05]  /*8050*/  @!P0 BRA `(.L_x_132) ;  /* 0x0000002400288947 */ /* 0x008fea0003800000 */
.L_x_131:
[----:B------:R-:W-:Y:S05]  /*8060*/  BSYNC B0 ;  /* 0x0000000000007941 */ /* 0x000fea0003800000 */
.L_x_130:
[----:B------:R-:W-:Y:S01]  /*8070*/  ISETP.NE.AND P0, PT, R187, RZ, PT ;  /* 0x000000ffbb00720c */ /* 0x000fe20003f05270 */
[----:B---3--:R-:W-:Y:S02]  /*8080*/  VIADD R197, R197, 0x110 ;  /* 0x00000110c5c57836 */ /* 0x008fe40000000000 */
[----:B------:R-:W-:Y:S03]  /*8090*/  VIADD R166, R166, 0x1 ;  /* 0x00000001a6a67836 */ /* 0x000fe60000000000 */
[----:B--2---:R-:W-:Y:S07]  /*80a0*/  PRMT R0, R0, 0x654, R197 ;  /* 0x0000065400007816 */ /* 0x004fee00000000c5 */
[----:B------:R2:W3:Y:S04]  /*80b0*/  @P0 LDS.128 R140, [R3] ;  /* 0x00000000038c0984 */ /* 0x0004e80000000c00 */
[----:B------:R2:W4:Y:S04]  /*80c0*/  @P0 LDS.128 R144, [R5+0x10] ;  /* 0x0000100005900984 */ /* 0x0005280000000c00 */
        /* <DEDUP_REMOVED lines=12> */
[----:B--234-:R-:W-:Y:S02]  /*8190*/  LOP3.LUT R165, R165, R0, RZ, 0x3c, !PT ;  /* 0x00000000a5a57212 */ /* 0x01cfe400078e3cff */
.L_x_129:
[----:B------:R-:W-:Y:S05]  /*81a0*/  BSYNC B1 ;  /* 0x0000000000017941 */ /* 0x000fea0003800000 */
.L_x_128:
[----:B------:R-:W-:Y:S05]  /*81b0*/  VIADD R0, R71, 0x40 ;  /* 0x0000004047007836 */ /* 0x000fea0000000000 */
[----:B------:R-:W-:Y:S04]  /*81c0*/  SHF.R.U32.HI R0, RZ, 0x15, R0 ;  /* 0x00000015ff007819 */ /* 0x000fe80000011600 */
[----:B------:R-:W-:Y:S11]  /*81d0*/  LOP3.LUT P0, RZ, R0, 0x3, R159, 0x48, !PT ;  /* 0x0000000300ff7812 */ /* 0x000ff6000780489f */
[----:B------:R-:W-:Y:S02]  /*81e0*/  @!UPT UIADD3 URZ, UPT, UPT, URZ, URZ, URZ ;  /* 0x000000fffffff290 */ /* 0x000fe4000fffe0ff */
        /* <DEDUP_REMOVED lines=8> */
[----:B------:R-:W5:Y:S01]  /*8270*/  LDCU.64 UR4, c[0x4][0x10] ;  /* 0x01000200ff0477ac */ /* 0x000f620008000a00 */
[----:B--2---:R-:W-:Y:S01]  /*8280*/  MOV R5, UR9 ;  /* 0x0000000900057c02 */ /* 0x004fe20008000f00 */
[----:B------:R-:W-:Y:S01]  /*8290*/  IMAD.U32 R4, RZ, RZ, UR8 ;  /* 0x00000008ff047e24 */ /* 0x000fe2000f8e00ff */
[----:B---3--:R-:W-:Y:S01]  /*82a0*/  MOV R7, UR7 ;  /* 0x0000000700077c02 */ /* 0x008fe20008000f00 */
[----:B------:R-:W-:Y:S01]  /*82b0*/  IMAD.U32 R6, RZ, RZ, UR6 ;  /* 0x00000006ff067e24 */ /* 0x000fe2000f8e00ff */
[----:B-----5:R-:W-:Y:S01]  /*82c0*/  MOV R11, UR5 ;  /* 0x00000005000b7c02 */ /* 0x020fe20008000f00 */
[----:B------:R-:W-:Y:S02]  /*82d0*/  IMAD.U32 R10, RZ, RZ, UR4 ;  /* 0x00000004ff0a7e24 */ /* 0x000fe4000f8e00ff */
[----:B------:R-:W-:Y:S07]  /*82e0*/  LEPC R20, `(.L_x_133) ;  /* 0x000000001014794e */ /* 0x000fee0000000000 */
[----:B-1--4-:R-:W-:Y:S05]  /*82f0*/  CALL.ABS.NOINC R2 ;  /* 0x0000000002007343 */ /* 0x012fea0003c00000 */
.L_x_133:
[----:B------:R-:W-:Y:S01]  /*8300*/  ISETP.NE.AND P0, PT, R178, RZ, PT ;  /* 0x000000ffb200720c */ /* 0x000fe20003f05270 */
[----:B------:R-:W-:Y:S05]  /*8310*/  WARPSYNC.ALL ;  /* 0x0000000000007948 */ /* 0x000fea0003800000 */
[----:B------:R-:W-:Y:S01]  /*8320*/  R2UR UR4, R71 ;  /* 0x00000000470472ca */ /* 0x000fe200000e0000 */
[----:B------:R-:W-:Y:S01]  /*8330*/  BSSY.RECONVERGENT B0, `(.L_x_134) ;  /* 0x000011d000007945 */ /* 0x000fe20003800200 */
[----:B------:R-:W-:Y:S02]  /*8340*/  F2FP.F16.E5M2.UNPACK_B R11, R141 ;  /* 0x0000008dff0b723e */ /* 0x000fe400020004ff */
[----:B------:R-:W-:Y:S02]  /*8350*/  F2FP.F16.E5M2.UNPACK_B R10, R142 ;  /* 0x0000008eff0a723e */ /* 0x000fe400020004ff */
[----:B------:R-:W-:Y:S01]  /*8360*/  F2FP.F16.E5M2.UNPACK_B R9, R143 ;  /* 0x0000008fff09723e */ /* 0x000fe200020004ff */
[--C-:B------:R-:W-:Y:S01]  /*8370*/  HADD2.F32 R74, -RZ, R11.reuse.H0_H0 ;  /* 0x2000000bff4a7230 */ /* 0x100fe20000004100 */
[----:B------:R-:W-:Y:S01]  /*8380*/  F2FP.F16.E5M2.UNPACK_B R8, R144 ;  /* 0x00000090ff08723e */ /* 0x000fe200020004ff */
[----:B------:R-:W-:Y:S01]  /*8390*/  HADD2.F32 R76, -RZ, R11.H1_H1 ;  /* 0x3000000bff4c7230 */ /* 0x000fe20000004100 */
[----:B------:R-:W-:Y:S01]  /*83a0*/  F2FP.F16.E5M2.UNPACK_B R7, R145 ;  /* 0x00000091ff07723e */ /* 0x000fe200020004ff */
[--C-:B------:R-:W-:Y:S01]  /*83b0*/  HADD2.F32 R77, -RZ, R10.reuse.H0_H0 ;  /* 0x2000000aff4d7230 */ /* 0x100fe20000004100 */
[----:B------:R-:W-:Y:S01]  /*83c0*/  F2FP.F16.E5M2.UNPACK_B R6, R146 ;  /* 0x00000092ff06723e */ /* 0x000fe200020004ff */
[----:B------:R-:W-:Y:S01]  /*83d0*/  HADD2.F32 R80, -RZ, R10.H1_H1 ;  /* 0x3000000aff507230 */ /* 0x000fe20000004100 */
[----:B------:R-:W-:Y:S01]  /*83e0*/  F2FP.F16.E5M2.UNPACK_B R5, R147 ;  /* 0x00000093ff05723e */ /* 0x000fe200020004ff */
[--C-:B------:R-:W-:Y:S01]  /*83f0*/  HADD2.F32 R81, -RZ, R9.reuse.H0_H0 ;  /* 0x20000009ff517230 */ /* 0x100fe20000004100 */
[----:B-1----:R-:W-:Y:S01]  /*8400*/  F2FP.F16.E5M2.UNPACK_B R4, R148 ;  /* 0x00000094ff04723e */ /* 0x002fe200020004ff */
[----:B------:R-:W-:Y:S01]  /*8410*/  HADD2.F32 R83, -RZ, R9.H1_H1 ;  /* 0x30000009ff537230 */ /* 0x000fe20000004100 */
[-C--:B------:R-:W-:Y:S01]  /*8420*/  F2FP.F16.E5M2.UNPACK_B R2, R140.reuse ;  /* 0x0000008cff02723e */ /* 0x080fe200020004ff */
[--C-:B------:R-:W-:Y:S01]  /*8430*/  HADD2.F32 R86, -RZ, R8.reuse.H0_H0 ;  /* 0x20000008ff567230 */ /* 0x100fe20000004100 */
[----:B------:R-:W-:Y:S01]  /*8440*/  F2FP.F16.E5M2.UNPACK_B R140, R140.H1 ;  /* 0x0000008cff8c723e */ /* 0x000fe200030004ff */
[----:B------:R-:W-:Y:S01]  /*8450*/  HADD2.F32 R87, -RZ, R8.H1_H1 ;  /* 0x30000008ff577230 */ /* 0x000fe20000004100 */
[----:B------:R-:W-:Y:S01]  /*8460*/  F2FP.F16.E5M2.UNPACK_B R141, R141.H1 ;  /* 0x0000008dff8d723e */ /* 0x000fe200030004ff */
[--C-:B------:R-:W-:Y:S01]  /*8470*/  HADD2.F32 R90, -RZ, R7.reuse.H0_H0 ;  /* 0x20000007ff5a7230 */ /* 0x100fe20000004100 */
[----:B------:R-:W-:Y:S01]  /*8480*/  F2FP.F16.E5M2.UNPACK_B R142, R142.H1 ;  /* 0x0000008eff8e723e */ /* 0x000fe200030004ff */
[----:B------:R-:W-:Y:S01]  /*8490*/  HADD2.F32 R91, -RZ, R7.H1_H1 ;  /* 0x30000007ff5b7230 */ /* 0x000fe20000004100 */
[----:B------:R-:W-:Y:S01]  /*84a0*/  F2FP.F16.E5M2.UNPACK_B R143, R143.H1 ;  /* 0x0000008fff8f723e */ /* 0x000fe200030004ff */
[--C-:B------:R-:W-:Y:S01]  /*84b0*/  HADD2.F32 R94, -RZ, R6.reuse.H0_H0 ;  /* 0x20000006ff5e7230 */ /* 0x100fe20000004100 */
[----:B------:R-:W-:Y:S01]  /*84c0*/  IADD3 R161, PT, PT, R161, 0x170, RZ ;  /* 0x00000170a1a17810 */ /* 0x000fe20007ffe0ff */
[----:B------:R-:W-:Y:S01]  /*84d0*/  HADD2.F32 R95, -RZ, R6.H1_H1 ;  /* 0x30000006ff5f7230 */ /* 0x000fe20000004100 */
[----:B------:R-:W-:Y:S01]  /*84e0*/  F2FP.F16.E5M2.UNPACK_B R107, R149 ;  /* 0x00000095ff6b723e */ /* 0x000fe200020004ff */
[--C-:B------:R-:W-:Y:S01]  /*84f0*/  HADD2.F32 R98, -RZ, R5.reuse.H0_H0 ;  /* 0x20000005ff627230 */ /* 0x100fe20000004100 */
[----:B------:R-:W-:Y:S01]  /*8500*/  LOP3.LUT R161, R161, 0xfefffff8, RZ, 0xc0, !PT ;  /* 0xfefffff8a1a17812 */ /* 0x000fe200078ec0ff */
[----:B------:R-:W-:Y:S01]  /*8510*/  HADD2.F32 R99, -RZ, R5.H1_H1 ;  /* 0x30000005ff637230 */ /* 0x000fe20000004100 */
[----:B------:R-:W-:Y:S01]  /*8520*/  F2FP.F16.E5M2.UNPACK_B R111, R150 ;  /* 0x00000096ff6f723e */ /* 0x000fe200020004ff */
[--C-:B------:R-:W-:Y:S01]  /*8530*/  HADD2.F32 R102, -RZ, R4.reuse.H0_H0 ;  /* 0x20000004ff667230 */ /* 0x100fe20000004100 */
[----:B------:R-:W-:Y:S01]  /*8540*/  F2FP.F16.E5M2.UNPACK_B R115, R151 ;  /* 0x00000097ff73723e */ /* 0x000fe200020004ff */
[----:B------:R-:W-:Y:S01]  /*8550*/  HADD2.F32 R103, -RZ, R4.H1_H1 ;  /* 0x30000004ff677230 */ /* 0x000fe20000004100 */
[----:B------:R-:W-:Y:S01]  /*8560*/  F2FP.F16.E5M2.UNPACK_B R119, R152 ;  /* 0x00000098ff77723e */ /* 0x000fe200020004ff */
[----:B------:R-:W1:Y:S01]  /*8570*/  LDTM.x64 R4, tmem[UR4+0x40] ;  /* 0x00004004000479ee */ /* 0x000e620008340000 */
[--C-:B------:R-:W-:Y:S01]  /*8580*/  HADD2.F32 R0, -RZ, R2.reuse.H0_H0 ;  /* 0x20000002ff007230 */ /* 0x100fe20000004100 */
[----:B------:R-:W-:Y:S01]  /*8590*/  NOP ;  /* 0x0000000000007918 */ /* 0x000fe20000000000 */
[----:B-1----:R1:W-:Y:S01]  /*85a0*/  SYNCS.ARRIVE.TRANS64.RED.A1T0 RZ, [R161+URZ], RZ ;  /* 0x000000ffa1ff79a7 */ /* 0x0023e200081004ff */
[----:B------:R-:W-:Y:S01]  /*85b0*/  HADD2.F32 R2, -RZ, R2.H1_H1 ;  /* 0x30000002ff027230 */ /* 0x000fe20000004100 */
[----:B------:R-:W-:Y:S01]  /*85c0*/  F2FP.F16.E5M2.UNPACK_B R123, R153 ;  /* 0x00000099ff7b723e */ /* 0x000fe200020004ff */
[----:B------:R-:W-:Y:S01]  /*85d0*/  HADD2.F32 R78, -RZ, R141.H1_H1 ;  /* 0x3000008dff4e7230 */ /* 0x000fe20000004100 */
[----:B------:R-:W-:Y:S01]  /*85e0*/  F2FP.F16.E5M2.UNPACK_B R127, R154 ;  /* 0x0000009aff7f723e */ /* 0x000fe200020004ff */
[--C-:B------:R-:W-:Y:S01]  /*85f0*/  HADD2.F32 R106, -RZ, R107.reuse.H0_H0 ;  /* 0x2000006bff6a7230 */ /* 0x100fe20000004100 */
[----:B------:R-:W-:Y:S01]  /*8600*/  F2FP.F16.E5M2.UNPACK_B R130, R155 ;  /* 0x0000009bff82723e */ /* 0x000fe200020004ff */
[----:B------:R-:W-:Y:S01]  /*8610*/  HADD2.F32 R107, -RZ, R107.H1_H1 ;  /* 0x3000006bff6b7230 */ /* 0x000fe20000004100 */
[----:B------:R-:W-:Y:S01]  /*8620*/  F2FP.F16.E5M2.UNPACK_B R144, R144.H1 ;  /* 0x00000090ff90723e */ /* 0x000fe200030004ff */
        /* <DEDUP_REMOVED lines=12> */
[C---:B------:R-:W-:Y:S01]  /*86f0*/  FMUL R4, R70.reuse, R4 ;  /* 0x0000000446047220 */ /* 0x040fe20000400000 */
[C---:B------:R-:W-:Y:S01]  /*8700*/  FMUL R5, R70.reuse, R5 ;  /* 0x0000000546057220 */ /* 0x040fe20000400000 */
[--C-:B------:R-:W-:Y:S02]  /*8710*/  HADD2.F32 R3, -RZ, R140.reuse.H0_H0 ;  /* 0x2000008cff037230 */ /* 0x100fe40000004100 */
        /* <DEDUP_REMOVED lines=9> */
[----:B------:R-:W-:Y:S02]  /*87b0*/  HADD2.F32 R122, -RZ, R123.H0_H0 ;  /* 0x2000007bff7a7230 */ /* 0x000fe40000004100 */
[C---:B------:R-:W-:Y:S01]  /*87c0*/  FMUL R6, R70.reuse, R6 ;  /* 0x0000000646067220 */ /* 0x040fe20000400000 */
[----:B------:R-:W-:Y:S02]  /*87d0*/  HADD2.F32 R72, -RZ, R140.H1_H1 ;  /* 0x3000008cff487230 */ /* 0x000fe40000004100 */
[C---:B------:R-:W-:Y:S01]  /*87e0*/  FMUL R7, R70.reuse, R7 ;  /* 0x0000000746077220 */ /* 0x040fe20000400000 */
[----:B------:R-:W-:Y:S02]  /*87f0*/  HADD2.F32 R75, -RZ, R141.H0_H0 ;  /* 0x2000008dff4b7230 */ /* 0x000fe40000004100 */
[C---:B------:R-:W-:Y:S01]  /*8800*/  FFMA R6, R73.reuse, R3, R6 ;  /* 0x0000000349067223 */ /* 0x040fe20000000006 */
[----:B------:R-:W-:Y:S02]  /*8810*/  HADD2.F32 R123, -RZ, R123.H1_H1 ;  /* 0x3000007bff7b7230 */ /* 0x000fe40000004100 */
[C---:B------:R-:W-:Y:S01]  /*8820*/  FFMA R7, R73.reuse, R72, R7 ;  /* 0x0000004849077223 */ /* 0x040fe20000000007 */
[C---:B------:R-:W-:Y:S01]  /*8830*/  FFMA R8, R73.reuse, R74, R8 ;  /* 0x0000004a49087223 */ /* 0x040fe20000000008 */
[----:B------:R-:W-:Y:S01]  /*8840*/  FFMA R9, R73, R76, R9 ;  /* 0x0000004c49097223 */ /* 0x000fe20000000009 */
[--C-:B------:R-:W-:Y:S02]  /*8850*/  HADD2.F32 R126, -RZ, R127.reuse.H0_H0 ;  /* 0x2000007fff7e7230 */ /* 0x100fe40000004100 */
[C---:B------:R-:W-:Y:S01]  /*8860*/  FMUL R10, R70.reuse, R10 ;  /* 0x0000000a460a7220 */ /* 0x040fe20000400000 */
[----:B------:R-:W-:Y:S01]  /*8870*/  F2FP.SATFINITE.E5M2.F32.PACK_AB_MERGE_C R76, R7, R6, RZ ;  /* 0x00000006074c723e */ /* 0x000fe200048060ff */
[C---:B------:R-:W-:Y:S01]  /*8880*/  FMUL R7, R70.reuse, R20 ;  /* 0x0000001446077220 */ /* 0x040fe20000400000 */
[----:B------:R-:W-:Y:S02]  /*8890*/  HADD2.F32 R127, -RZ, R127.H1_H1 ;  /* 0x3000007fff7f7230 */ /* 0x000fe40000004100 */
[C---:B------:R-:W-:Y:S01]  /*88a0*/  FFMA R10, R73.reuse, R75, R10 ;  /* 0x0000004b490a7223 */ /* 0x040fe2000000000a */
[----:B------:R-:W-:Y:S02]  /*88b0*/  HADD2.F32 R72, -RZ, R130.H0_H0 ;  /* 0x20000082ff487230 */ /* 0x000fe40000004100 */
[C---:B------:R-:W-:Y:S01]  /*88c0*/  FMUL R11, R70.reuse, R11 ;  /* 0x0000000b460b7220 */ /* 0x040fe20000400000 */
[--C-:B------:R-:W-:Y:S02]  /*88d0*/  HADD2.F32 R79, -RZ, R142.reuse.H0_H0 ;  /* 0x2000008eff4f7230 */ /* 0x100fe40000004100 */
[C---:B------:R-:W-:Y:S01]  /*88e0*/  FMUL R14, R70.reuse, R14 ;  /* 0x0000000e460e7220 */ /* 0x040fe20000400000 */
[----:B------:R-:W-:Y:S02]  /*88f0*/  HADD2.F32 R82, -RZ, R142.H1_H1 ;  /* 0x3000008eff527230 */ /* 0x000fe40000004100 */
[C---:B------:R-:W-:Y:S01]  /*8900*/  FFMA R11, R73.reuse, R78, R11 ;  /* 0x0000004e490b7223 */ /* 0x040fe2000000000b */
[C---:B------:R-:W-:Y:S01]  /*8910*/  FFMA R12, R73.reuse, R77, R12 ;  /* 0x0000004d490c7223 */ /* 0x040fe2000000000c */
[C---:B------:R-:W-:Y:S01]  /*8920*/  FFMA R13, R73.reuse, R80, R13 ;  /* 0x00000050490d7223 */ /* 0x040fe2000000000d */
[----:B------:R-:W-:Y:S01]  /*8930*/  FFMA R14, R73, R79, R14 ;  /* 0x0000004f490e7223 */ /* 0x000fe2000000000e */
[----:B------:R-:W-:Y:S01]  /*8940*/  HADD2.F32 R75, -RZ, R130.H1_H1 ;  /* 0x30000082ff4b7230 */ /* 0x000fe20000004100 */
[----:B------:R-:W-:Y:S01]  /*8950*/  F2FP.SATFINITE.E5M2.F32.PACK_AB_MERGE_C R78, R11, R10, RZ ;  /* 0x0000000a0b4e723e */ /* 0x000fe200048060ff */
[C---:B------:R-:W-:Y:S01]  /*8960*/  FMUL R10, R70.reuse, R21 ;  /* 0x00000015460a7220 */ /* 0x040fe20000400000 */
[C---:B------:R-:W-:Y:S01]  /*8970*/  FMUL R21, R70.reuse, R28 ;  /* 0x0000001c46157220 */ /* 0x040fe20000400000 */
        /* <DEDUP_REMOVED lines=8> */
[C---:B------:R-:W-:Y:S01]  /*8a00*/  FMUL R18, R70.reuse, R25 ;  /* 0x0000001946127220 */ /* 0x040fe20000400000 */
[----:B------:R-:W-:Y:S01]  /*8a10*/  F2FP.SATFINITE.E5M2.F32.PACK_AB_MERGE_C R14, R15, R14, RZ ;  /* 0x0000000e0f0e723e */ /* 0x000fe200048060ff */
        /* <DEDUP_REMOVED lines=8> */
[C---:B------:R-:W-:Y:S01]  /*8aa0*/  FFMA R11, R73.reuse, R88, R11 ;  /* 0x00000058490b7223 */ /* 0x040fe2000000000b */
[----:B------:R-:W-:Y:S01]  /*8ab0*/  FMUL R22, R70, R29 ;  /* 0x0000001d46167220 */ /* 0x000fe20000400000 */
        /* <DEDUP_REMOVED lines=13> */
[----:B------:R-:W-:Y:S01]  /*8b90*/  FMUL R20, R70, R27 ;  /* 0x0000001b46147220 */ /* 0x000fe20000400000 */
[--C-:B------:R-:W-:Y:S01]  /*8ba0*/  HADD2.F32 R96, -RZ, R146.reuse.H0_H0 ;  /* 0x20000092ff607230 */ /* 0x100fe20000004100 */
[----:B------:R-:W-:Y:S01]  /*8bb0*/  F2FP.SATFINITE.E5M2.F32.PACK_AB_MERGE_C R16, R10, R7, R16 ;  /* 0x000000070a10723e */ /* 0x000fe20004806010 */
[----:B------:R-:W-:Y:S02]  /*8bc0*/  HADD2.F32 R97, -RZ, R146.H1_H1 ;  /* 0x30000092ff617230 */ /* 0x000fe40000004100 */
[C---:B------:R-:W-:Y:S01]  /*8bd0*/  FFMA R20, R73.reuse, R93, R20 ;  /* 0x0000005d49147223 */ /* 0x040fe20000000014 */
[C---:B------:R-:W-:Y:S01]  /*8be0*/  FFMA R21, R73.reuse, R94, R21 ;  /* 0x0000005e49157223 */ /* 0x040fe20000000015 */
[C---:B------:R-:W-:Y:S01]  /*8bf0*/  FFMA R22, R73.reuse, R95, R22 ;  /* 0x0000005f49167223 */ /* 0x040fe20000000016 */
[C---:B------:R-:W-:Y:S01]  /*8c00*/  FMUL R23, R70.reuse, R30 ;  /* 0x0000001e46177220 */ /* 0x040fe20000400000 */
[----:B------:R-:W-:Y:S01]  /*8c10*/  FMUL R30, R70, R37 ;  /* 0x00000025461e7220 */ /* 0x000fe20000400000 */
[----:B------:R-:W-:Y:S01]  /*8c20*/  F2FP.SATFINITE.E5M2.F32.PACK_AB_MERGE_C R19, R20, R19, RZ ;  /* 0x000000131413723e */ /* 0x000fe200048060ff */
[C---:B------:R-:W-:Y:S01]  /*8c30*/  FMUL R37, R70.reuse, R44 ;  /* 0x0000002c46257220 */ /* 0x040fe20000400000 */
[C---:B------:R-:W-:Y:S01]  /*8c40*/  FFMA R23, R73.reuse, R96, R23 ;  /* 0x0000006049177223 */ /* 0x040fe20000000017 */
        /* <DEDUP_REMOVED lines=20> */
[----:B------:R-:W-:Y:S01]  /*8d90*/  F2FP.F16.E5M2.UNPACK_B R151, R151.H1 ;  /* 0x00000097ff97723e */ /* 0x000fe200030004ff */
[----:B------:R-:W-:Y:S01]  /*8da0*/  FMUL R38, R70, R45 ;  /* 0x0000002d46267220 */ /* 0x000fe20000400000 */
[----:B------:R-:W-:Y:S01]  /*8db0*/  F2FP.SATFINITE.E5M2.F32.PACK_AB_MERGE_C R19, R28, R27, RZ ;  /* 0x0000001b1c13723e */ /* 0x000fe200048060ff */
[----:B------:R-:W-:Y:S01]  /*8dc0*/  FFMA R31, R73, R104, R31 ;  /* 0x00000068491f7223 */ /* 0x000fe2000000001f */
[C---:B------:R-:W-:Y:S01]  /*8dd0*/  FMUL R45, R70.reuse, R52 ;  /* 0x00000034462d7220 */ /* 0x040fe20000400000 */
[C---:B------:R-:W-:Y:S01]  /*8de0*/  FMUL R52, R70.reuse, R59 ;  /* 0x0000003b46347220 */ /* 0x040fe20000400000 */
[----:B------:R-:W-:Y:S01]  /*8df0*/  F2FP.F16.E5M2.UNPACK_B R152, R152.H1 ;  /* 0x00000098ff98723e */ /* 0x000fe200030004ff */
[C---:B------:R-:W-:Y:S01]  /*8e00*/  FMUL R59, R70.reuse, R66 ;  /* 0x00000042463b7220 */ /* 0x040fe20000400000 */
[----:B------:R-:W-:Y:S01]  /*8e10*/  F2FP.SATFINITE.E5M2.F32.PACK_AB_MERGE_C R66, R13, R12, R14 ;  /* 0x0000000c0d42723e */ /* 0x000fe2000480600e */
        /* <DEDUP_REMOVED lines=11> */
[C---:B------:R-:W-:Y:S01]  /*8ed0*/  FFMA R35, R73.reuse, R108, R35 ;  /* 0x0000006c49237223 */ /* 0x040fe20000000023 */
[C---:B------:R-:W-:Y:S01]  /*8ee0*/  FMUL R36, R70.reuse, R43 ;  /* 0x0000002b46247220 */ /* 0x040fe20000400000 */
[--C-:B------:R-:W-:Y:S02]  /*8ef0*/  HADD2.F32 R112, -RZ, R150.reuse.H0_H0 ;  /* 0x20000096ff707230 */ /* 0x100fe40000004100 */
[C---:B------:R-:W-:Y:S01]  /*8f00*/  FMUL R39, R70.reuse, R46 ;  /* 0x0000002e46277220 */ /* 0x040fe20000400000 */
[----:B------:R-:W-:Y:S02]  /*8f10*/  HADD2.F32 R113, -RZ, R150.H1_H1 ;  /* 0x30000096ff717230 */ /* 0x000fe40000004100 */
        /* <DEDUP_REMOVED lines=12> */
[C---:B------:R-:W-:Y:S01]  /*8fe0*/  FMUL R46, R70.reuse, R53 ;  /* 0x00000035462e7220 */ /* 0x040fe20000400000 */
[--C-:B------:R-:W-:Y:S02]  /*8ff0*/  HADD2.F32 R120, -RZ, R152.reuse.H0_H0 ;  /* 0x20000098ff787230 */ /* 0x100fe40000004100 */
[C---:B------:R-:W-:Y:S01]  /*9000*/  FMUL R50, R70.reuse, R57 ;  /* 0x0000003946327220 */ /* 0x040fe20000400000 */
[C---:B------:R-:W-:Y:S01]  /*9010*/  FMUL R51, R70.reuse, R58 ;  /* 0x0000003a46337220 */ /* 0x040fe20000400000 */
[C---:B------:R-:W-:Y:S01]  /*9020*/  FMUL R53, R70.reuse, R60 ;  /* 0x0000003c46357220 */ /* 0x040fe20000400000 */
[C---:B------:R-:W-:Y:S01]  /*9030*/  FFMA R43, R73.reuse, R116, R43 ;  /* 0x00000074492b7223 */ /* 0x040fe2000000002b */
[----:B------:R-:W-:Y:S02]  /*9040*/  HADD2.F32 R121, -RZ, R152.H1_H1 ;  /* 0x30000098ff797230 */ /* 0x000fe40000004100 */
[C---:B------:R-:W-:Y:S01]  /*9050*/  FMUL R47, R70.reuse, R54 ;  /* 0x00000036462f7220 */ /* 0x040fe20000400000 */
[C---:B------:R-:W-:Y:S01]  /*9060*/  FMUL R57, R70.reuse, R64 ;  /* 0x0000004046397220 */ /* 0x040fe20000400000 */
[C---:B------:R-:W-:Y:S01]  /*9070*/  FMUL R58, R70.reuse, R65 ;  /* 0x00000041463a7220 */ /* 0x040fe20000400000 */
[C---:B------:R-:W-:Y:S01]  /*9080*/  FMUL R60, R70.reuse, R67 ;  /* 0x00000043463c7220 */ /* 0x040fe20000400000 */
[----:B------:R-:W-:Y:S01]  /*9090*/  FFMA R44, R73, R117, R44 ;  /* 0x00000075492c7223 */ /* 0x000fe2000000002c */
[C---:B------:R-:W-:Y:S01]  /*90a0*/  FMUL R48, R70.reuse, R55 ;  /* 0x0000003746307220 */ /* 0x040fe20000400000 */
[----:B------:R-:W-:Y:S01]  /*90b0*/  F2FP.SATFINITE.E5M2.F32.PACK_AB_MERGE_C R64, R5, R4, R76 ;  /* 0x000000040540723e */ /* 0x000fe2000480604c */
[----:B------:R-:W-:Y:S01]  /*90c0*/  FFMA R45, R73, R118, R45 ;  /* 0x00000076492d7223 */ /* 0x000fe2000000002d */
[----:B------:R-:W-:Y:S01]  /*90d0*/  F2FP.SATFINITE.E5M2.F32.PACK_AB_MERGE_C R65, R9, R8, R78 ;  /* 0x000000080941723e */ /* 0x000fe2000480604e */
[----:B------:R-:W-:Y:S01]  /*90e0*/  FMUL R49, R70, R56 ;  /* 0x0000003846317220 */ /* 0x000fe20000400000 */
[----:B------:R-:W-:Y:S01]  /*90f0*/  F2FP.SATFINITE.E5M2.F32.PACK_AB_MERGE_C R67, R2, R0, R3 ;  /* 0x000000000243723e */ /* 0x000fe20004806003 */
[C---:B------:R-:W-:Y:S01]  /*9100*/  FFMA R46, R73.reuse, R119, R46 ;  /* 0x00000077492e7223 */ /* 0x040fe2000000002e */
[----:B------:R-:W-:Y:S01]  /*9110*/  F2FP.F16.E5M2.UNPACK_B R154, R154.H1 ;  /* 0x0000009aff9a723e */ /* 0x000fe200030004ff */
[--C-:B------:R-:W-:Y:S02]  /*9120*/  HADD2.F32 R124, -RZ, R153.reuse.H0_H0 ;  /* 0x20000099ff7c7230 */ /* 0x100fe40000004100 */
[C---:B------:R-:W-:Y:S01]  /*9130*/  FFMA R47, R73.reuse, R120, R47 ;  /* 0x00000078492f7223 */ /* 0x040fe2000000002f */
[----:B------:R1:W-:Y:S01]  /*9140*/  STS.128 [R137+UR44+0x6200], R64 ;  /* 0x0062004089007988 */ /* 0x0003e20008000c2c */
[----:B------:R-:W-:Y:S02]  /*9150*/  HADD2.F32 R125, -RZ, R153.H1_H1 ;  /* 0x30000099ff7d7230 */ /* 0x000fe40000004100 */
[C---:B------:R-:W-:Y:S01]  /*9160*/  FFMA R48, R73.reuse, R121, R48 ;  /* 0x0000007949307223 */ /* 0x040fe20000000030 */
[C---:B------:R-:W-:Y:S01]  /*9170*/  FFMA R49, R73.reuse, R122, R49 ;  /* 0x0000007a49317223 */ /* 0x040fe20000000031 */
[----:B------:R-:W-:Y:S01]  /*9180*/  F2FP.F16.E5M2.UNPACK_B R155, R155.H1 ;  /* 0x0000009bff9b723e */ /* 0x000fe200030004ff */
[C---:B------:R-:W-:Y:S01]  /*9190*/  FFMA R50, R73.reuse, R123, R50 ;  /* 0x0000007b49327223 */ /* 0x040fe20000000032 */
[----:B------:R-:W-:Y:S01]  /*91a0*/  FMUL R54, R70, R61 ;  /* 0x0000003d46367220 */ /* 0x000fe20000400000 */
[--C-:B------:R-:W-:Y:S01]  /*91b0*/  HADD2.F32 R128, -RZ, R154.reuse.H0_H0 ;  /* 0x2000009aff807230 */ /* 0x100fe20000004100 */
[----:B------:R1:W-:Y:S01]  /*91c0*/  STS.128 [R179+0x6010], R16 ;  /* 0x00601010b3007388 */ /* 0x0003e20000000c00 */
[----:B------:R-:W-:Y:S01]  /*91d0*/  F2FP.SATFINITE.E5M2.F32.PACK_AB_MERGE_C R35, R36, R35, RZ ;  /* 0x000000232423723e */ /* 0x000fe200048060ff */
[C---:B------:R-:W-:Y:S01]  /*91e0*/  FFMA R51, R73.reuse, R124, R51 ;  /* 0x0000007c49337223 */ /* 0x040fe20000000033 */
[----:B------:R-:W-:Y:S01]  /*91f0*/  F2FP.SATFINITE.E5M2.F32.PACK_AB_MERGE_C R39, R40, R39, RZ ;  /* 0x000000272827723e */ /* 0x000fe200048060ff */
[----:B------:R-:W-:Y:S02]  /*9200*/  HADD2.F32 R129, -RZ, R154.H1_H1 ;  /* 0x3000009aff817230 */ /* 0x000fe40000004100 */
[C---:B------:R-:W-:Y:S01]  /*9210*/  FMUL R55, R70.reuse, R62 ;  /* 0x0000003e46377220 */ /* 0x040fe20000400000 */
[C---:B------:R-:W-:Y:S01]  /*9220*/  FFMA R52, R73.reuse, R125, R52 ;  /* 0x0000007d49347223 */ /* 0x040fe20000000034 */
[----:B------:R-:W-:Y:S01]  /*9230*/  FMUL R56, R70, R63 ;  /* 0x0000003f46387220 */ /* 0x000fe20000400000 */
[C---:B------:R-:W-:Y:S01]  /*9240*/  FFMA R53, R73.reuse, R126, R53 ;  /* 0x0000007e49357223 */ /* 0x040fe20000000035 */
[C---:B------:R-:W-:Y:S01]  /*9250*/  FFMA R54, R73.reuse, R127, R54 ;  /* 0x0000007f49367223 */ /* 0x040fe20000000036 */
[--C-:B------:R-:W-:Y:S02]  /*9260*/  HADD2.F32 R74, -RZ, R155.reuse.H0_H0 ;  /* 0x2000009bff4a7230 */ /* 0x100fe40000004100 */
[C---:B------:R-:W-:Y:S01]  /*9270*/  FFMA R55, R73.reuse, R128, R55 ;  /* 0x0000008049377223 */ /* 0x040fe20000000037 */
[----:B------:R-:W-:Y:S02]  /*9280*/  HADD2.F32 R131, -RZ, R155.H1_H1 ;  /* 0x3000009bff837230 */ /* 0x000fe40000004100 */
[C---:B------:R-:W-:Y:S01]  /*9290*/  FFMA R56, R73.reuse, R129, R56 ;  /* 0x0000008149387223 */ /* 0x040fe20000000038 */
[----:B------:R-:W-:Y:S01]  /*92a0*/  F2FP.SATFINITE.E5M2.F32.PACK_AB_MERGE_C R43, R44, R43, RZ ;  /* 0x0000002b2c2b723e */ /* 0x000fe200048060ff */
[C---:B------:R-:W-:Y:S01]  /*92b0*/  FFMA R57, R73.reuse, R72, R57 ;  /* 0x0000004849397223 */ /* 0x040fe20000000039 */
[C---:B------:R-:W-:Y:S01]  /*92c0*/  FFMA R58, R73.reuse, R75, R58 ;  /* 0x0000004b493a7223 */ /* 0x040fe2000000003a */
[C---:B------:R-:W-:Y:S01]  /*92d0*/  FFMA R59, R73.reuse, R74, R59 ;  /* 0x0000004a493b7223 */ /* 0x040fe2000000003b */
[----:B------:R-:W-:Y:S01]  /*92e0*/  F2FP.SATFINITE.E5M2.F32.PACK_AB_MERGE_C R33, R34, R33, R35 ;  /* 0x000000212221723e */ /* 0x000fe20004806023 */
[----:B------:R-:W-:Y:S01]  /*92f0*/  FFMA R60, R73, R131, R60 ;  /* 0x00000083493c7223 */ /* 0x000fe2000000003c */
[----:B------:R-:W-:Y:S02]  /*9300*/  F2FP.SATFINITE.E5M2.F32.PACK_AB_MERGE_C R32, R30, R29, R32 ;  /* 0x0000001d1e20723e */ /* 0x000fe40004806020 */
        /* <DEDUP_REMOVED lines=11> */
[----:B------:R-:W-:Y:S03]  /*93c0*/  IADD3 R68, PT, PT, R68, 0x1, RZ ;  /* 0x0000000144447810 */ /* 0x000fe60007ffe0ff */
        /* <DEDUP_REMOVED lines=10> */
[----:B------:R-:W-:Y:S02]  /*9470*/  UIADD3 UR9, UPT, UPT, UR49, 0x40, URZ ;  /* 0x0000004031097890 */ /* 0x000fe4000fffe0ff */
[----:B------:R-:W-:Y:S01]  /*9480*/  UIADD3 UR8, UPT, UPT, UR44, 0x6200, URZ ;  /* 0x000062002c087890 */ /* 0x000fe2000fffe0ff */
[----:B------:R-:W-:Y:S01]  /*9490*/  UMOV UR10, UR50 ;  /* 0x00000032000a7c82 */ /* 0x000fe20008000000 */
[----:B------:R-:W-:Y:S01]  /*94a0*/  UMOV UR11, UR36 ;  /* 0x00000024000b7c82 */ /* 0x000fe20008000000 */
[----:B--2---:R-:W-:Y:S04]  /*94b0*/  UIADD3 UR4, UP0, UPT, UR6, 0x680, URZ ;  /* 0x0000068006047890 */ /* 0x004fe8000ff1e0ff */
[----:B------:R-:W-:Y:S09]  /*94c0*/  UIADD3.X UR5, UPT, UPT, URZ, UR7, URZ, UP0, !UPT ;  /* 0x00000007ff057290 */ /* 0x000ff200087fe4ff */
[----:B------:R2:W-:Y:S01]  /*94d0*/  UTMASTG.3D [UR8], [UR4] ;  /* 0x00000008040073b5 */ /* 0x0005e20008010000 */
[----:B------:R0:W-:Y:S01]  /*94e0*/  UTMACMDFLUSH ;  /* 0x00000000000079b7 */ /* 0x0001e20000000000 */
[----:B--2---:R-:W-:Y:S04]  /*94f0*/  DEPBAR.LE SB0, 0x1 ;  /* 0x000080400000791a */ /* 0x004fe80000000000 */
.L_x_135:
[----:B------:R-:W-:Y:S05]  /*9500*/  BSYNC.RECONVERGENT B0 ;  /* 0x0000000000007941 */ /* 0x000fea0003800200 */
.L_x_134:
[----:B------:R-:W-:Y:S01]  /*9510*/  BAR.SYNC.DEFER_BLOCKING 0x1, 0x80 ;  /* 0x0042000000007b1d */ /* 0x000fe20000010000 */
[----:B------:R-:W-:Y:S01]  /*9520*/  ISETP.NE.AND P0, PT, R162, 0x2, PT ;  /* 0x00000002a200780c */ /* 0x000fe20003f05270 */
[----:B------:R-:W-:Y:S01]  /*9530*/  UISETP.NE.AND UP0, UPT, UR45, URZ, UPT ;  /* 0x000000ff2d00728c */ /* 0x000fe2000bf05270 */
[----:B------:R-:W-:Y:S01]  /*9540*/  ISETP.NE.AND P1, PT, R68, 0x4, PT ;  /* 0x000000044400780c */ /* 0x000fe20003f25270 */
[----:B------:R-:W-:Y:S01]  /*9550*/  UIADD3 UR20, UPT, UPT, UR37, UR59, URZ ;  /* 0x0000003b25147290 */ /* 0x000fe2000fffe0ff */
[----:B------:R-:W-:Y:S01]  /*9560*/  SEL R0, RZ, 0x1, P0 ;  /* 0x00000001ff007807 */ /* 0x000fe20000000000 */
[----:B------:R-:W-:Y:S01]  /*9570*/  UIADD3 UR16, UPT, UPT, UR38, UR62, URZ ;  /* 0x0000003e26107290 */ /* 0x000fe2000fffe0ff */
[----:B------:R-:W-:Y:S02]  /*9580*/  SEL R3, RZ, 0x1, P1 ;  /* 0x00000001ff037807 */ /* 0x000fe40000800000 */
[----:B------:R-:W-:Y:S02]  /*9590*/  LOP3.LUT R167, R167, R0, RZ, 0x3c, !PT ;  /* 0x00000000a7a77212 */ /* 0x000fe400078e3cff */
[----:B------:R-:W-:Y:S02]  /*95a0*/  LOP3.LUT R168, R168, R3, RZ, 0x3c, !PT ;  /* 0x00000003a8a87212 */ /* 0x000fe400078e3cff */
[----:B------:R-:W-:Y:S02]  /*95b0*/  SEL R162, R162, RZ, P0 ;  /* 0x000000ffa2a27207 */ /* 0x000fe40000000000 */
[----:B------:R-:W-:Y:S01]  /*95c0*/  SEL R68, R68, RZ, P1 ;  /* 0x000000ff44447207 */ /* 0x000fe20000800000 */
[----:B------:R-:W-:Y:S01]  /*95d0*/  UMOV UR36, UR58 ;  /* 0x0000003a00247c82 */ /* 0x000fe20008000000 */
[----:B------:R-:W-:Y:S05]  /*95e0*/  BRA.U UP0, `(.L_x_136) ;  /* 0xffffffc500647547 */ /* 0x000fea000b83ffff */
[----:B------:R-:W-:Y:S05]  /*95f0*/  EXIT ;  /* 0x000000000000794d */ /* 0x000fea0003800000 */
.L_x_25:
[----:B-1----:R1:W2:Y:S02]  /*9600*/  SYNCS.PHASECHK.TRANS64.TRYWAIT P0, [R0+URZ+0x1a0], R3 ;  /* 0x0001a003000075a7 */ /* 0x0022a400080011ff */
[----:B--2---:R-:W-:Y:S05]  /*9610*/  @!P0 NANOSLEEP.SYNCS 0x989680 ;  /* 0x009896800000895d */ /* 0x004fea0003900000 */
[----:B------:R-:W2:Y:S02]  /*9620*/  @!P0 SYNCS.PHASECHK.TRANS64 P0, [R0+URZ+0x1a0], R3 ;  /* 0x0001a003000085a7 */ /* 0x000ea400080010ff */
[----:B--2---:R-:W-:Y:S05]  /*9630*/  @!P0 BRA `(.L_x_25) ;  /* 0xfffffffc00f08947 */ /* 0x004fea000383ffff */
[----:B------:R-:W-:Y:S05]  /*9640*/  BRA `(.L_x_137) ;  /* 0xffffff84004c7947 */ /* 0x000fea000383ffff */
.L_x_28:
[----:B-1----:R-:W-:-:S07]  /*9650*/  MOV R0, UR33 ;  /* 0x0000002100007c02 */ /* 0x002fce0008000f00 */
.L_x_138:
[----:B-1----:R1:W2:Y:S02]  /*9660*/  SYNCS.PHASECHK.TRANS64.TRYWAIT P0, [R0+URZ+0x80], R3 ;  /* 0x00008003000075a7 */ /* 0x0022a400080011ff */
[----:B--2---:R-:W-:Y:S05]  /*9670*/  @!P0 NANOSLEEP.SYNCS 0x989680 ;  /* 0x009896800000895d */ /* 0x004fea0003900000 */
[----:B------:R-:W2:Y:S02]  /*9680*/  @!P0 SYNCS.PHASECHK.TRANS64 P0, [R0+URZ+0x80], R3 ;  /* 0x00008003000085a7 */ /* 0x000ea400080010ff */
[----:B--2---:R-:W-:Y:S05]  /*9690*/  @!P0 BRA `(.L_x_138) ;  /* 0xfffffffc00f08947 */ /* 0x004fea000383ffff */
[----:B------:R-:W-:Y:S05]  /*96a0*/  BRA `(.L_x_27) ;  /* 0xffffff84009c7947 */ /* 0x000fea000383ffff */
.L_x_35:
[----:B-1----:R-:W-:-:S07]  /*96b0*/  MOV R0, UR17 ;  /* 0x0000001100007c02 */ /* 0x002fce0008000f00 */
.L_x_139:
[----:B-1----:R1:W2:Y:S02]  /*96c0*/  SYNCS.PHASECHK.TRANS64.TRYWAIT P0, [R0+URZ+0x80], R3 ;  /* 0x00008003000075a7 */ /* 0x0022a400080011ff */
[----:B--2---:R-:W-:Y:S05]  /*96d0*/  @!P0 NANOSLEEP.SYNCS 0x989680 ;  /* 0x009896800000895d */ /* 0x004fea0003900000 */
[----:B------:R-:W2:Y:S02]  /*96e0*/  @!P0 SYNCS.PHASECHK.TRANS64 P0, [R0+URZ+0x80], R3 ;  /* 0x00008003000085a7 */ /* 0x000ea400080010ff */
[----:B--2---:R-:W-:Y:S05]  /*96f0*/  @!P0 BRA `(.L_x_139) ;  /* 0xfffffffc00f08947 */ /* 0x004fea000383ffff */
[----:B------:R-:W-:Y:S05]  /*9700*/  BRA `(.L_x_34) ;  /* 0xffffff88005c7947 */ /* 0x000fea000383ffff */
.L_x_40:
[----:B-1----:R1:W2:Y:S02]  /*9710*/  SYNCS.PHASECHK.TRANS64.TRYWAIT P0, [R3+URZ+0x130], R0 ;  /* 0x00013000030075a7 */ /* 0x0022a400080011ff */
[----:B--2---:R-:W-:Y:S05]  /*9720*/  @!P0 NANOSLEEP.SYNCS 0x989680 ;  /* 0x009896800000895d */ /* 0x004fea0003900000 */
[----:B------:R-:W2:Y:S02]  /*9730*/  @!P0 SYNCS.PHASECHK.TRANS64 P0, [R3+URZ+0x130], R0 ;  /* 0x00013000030085a7 */ /* 0x000ea400080010ff */
[----:B--2---:R-:W-:Y:S05]  /*9740*/  @!P0 BRA `(.L_x_40) ;  /* 0xfffffffc00f08947 */ /* 0x004fea000383ffff */
[----:B------:R-:W-:Y:S05]  /*9750*/  BRA `(.L_x_140) ;  /* 0xffffff8c00007947 */ /* 0x000fea000383ffff */
.L_x_44:
[----:B-1----:R-:W-:-:S07]  /*9760*/  MOV R0, UR4 ;  /* 0x0000000400007c02 */ /* 0x002fce0008000f00 */
.L_x_141:
[----:B-1----:R1:W2:Y:S02]  /*9770*/  SYNCS.PHASECHK.TRANS64.TRYWAIT P0, [R0+URZ], R3 ;  /* 0x00000003000075a7 */ /* 0x0022a400080011ff */
[----:B--2---:R-:W-:Y:S05]  /*9780*/  @!P0 NANOSLEEP.SYNCS 0x989680 ;  /* 0x009896800000895d */ /* 0x004fea0003900000 */
[----:B------:R-:W2:Y:S02]  /*9790*/  @!P0 SYNCS.PHASECHK.TRANS64 P0, [R0+URZ], R3 ;  /* 0x00000003000085a7 */ /* 0x000ea400080010ff */
[----:B--2---:R-:W-:Y:S05]  /*97a0*/  @!P0 BRA `(.L_x_141) ;  /* 0xfffffffc00f08947 */ /* 0x004fea000383ffff */
[----:B------:R-:W-:Y:S05]  /*97b0*/  BRA `(.L_x_142) ;  /* 0xffffff9000a47947 */ /* 0x000fea000383ffff */
.L_x_45:
[----:B------:R-:W-:-:S07]  /*97c0*/  MOV R0, UR5 ;  /* 0x0000000500007c02 */ /* 0x000fce0008000f00 */
.L_x_143:
[----:B-1----:R1:W2:Y:S02]  /*97d0*/  SYNCS.PHASECHK.TRANS64.TRYWAIT P0, [R0+URZ], R3 ;  /* 0x00000003000075a7 */ /* 0x0022a400080011ff */
[----:B--2---:R-:W-:Y:S05]  /*97e0*/  @!P0 NANOSLEEP.SYNCS 0x989680 ;  /* 0x009896800000895d */ /* 0x004fea0003900000 */
[----:B------:R-:W2:Y:S02]  /*97f0*/  @!P0 SYNCS.PHASECHK.TRANS64 P0, [R0+URZ], R3 ;  /* 0x00000003000085a7 */ /* 0x000ea400080010ff */
[----:B--2---:R-:W-:Y:S05]  /*9800*/  @!P0 BRA `(.L_x_143) ;  /* 0xfffffffc00f08947 */ /* 0x004fea000383ffff */
[----:B------:R-:W-:Y:S05]  /*9810*/  BRA `(.L_x_144) ;  /* 0xffffff9000b07947 */ /* 0x000fea000383ffff */
.L_x_46:
[----:B------:R-:W-:-:S07]  /*9820*/  MOV R0, UR5 ;  /* 0x0000000500007c02 */ /* 0x000fce0008000f00 */
.L_x_145:
[----:B-1----:R1:W2:Y:S02]  /*9830*/  SYNCS.PHASECHK.TRANS64.TRYWAIT P0, [R0+URZ], R3 ;  /* 0x00000003000075a7 */ /* 0x0022a400080011ff */
[----:B--2---:R-:W-:Y:S05]  /*9840*/  @!P0 NANOSLEEP.SYNCS 0x989680 ;  /* 0x009896800000895d */ /* 0x004fea0003900000 */
[----:B------:R-:W2:Y:S02]  /*9850*/  @!P0 SYNCS.PHASECHK.TRANS64 P0, [R0+URZ], R3 ;  /* 0x00000003000085a7 */ /* 0x000ea400080010ff */
[----:B--2---:R-:W-:Y:S05]  /*9860*/  @!P0 BRA `(.L_x_145) ;  /* 0xfffffffc00f08947 */ /* 0x004fea000383ffff */
[----:B------:R-:W-:Y:S05]  /*9870*/  BRA `(.L_x_146) ;  /* 0xffffff9000bc7947 */ /* 0x000fea000383ffff */
.L_x_47:
[----:B------:R-:W-:-:S07]  /*9880*/  MOV R0, UR5 ;  /* 0x0000000500007c02 */ /* 0x000fce0008000f00 */
.L_x_147:
[----:B-1----:R1:W2:Y:S02]  /*9890*/  SYNCS.PHASECHK.TRANS64.TRYWAIT P0, [R0+URZ], R3 ;  /* 0x00000003000075a7 */ /* 0x0022a400080011ff */
[----:B--2---:R-:W-:Y:S05]  /*98a0*/  @!P0 NANOSLEEP.SYNCS 0x989680 ;  /* 0x009896800000895d */ /* 0x004fea0003900000 */
[----:B------:R-:W2:Y:S02]  /*98b0*/  @!P0 SYNCS.PHASECHK.TRANS64 P0, [R0+URZ], R3 ;  /* 0x00000003000085a7 */ /* 0x000ea400080010ff */
[----:B--2---:R-:W-:Y:S05]  /*98c0*/  @!P0 BRA `(.L_x_147) ;  /* 0xfffffffc00f08947 */ /* 0x004fea000383ffff */
[----:B------:R-:W-:Y:S05]  /*98d0*/  BRA `(.L_x_148) ;  /* 0xffffff9000c87947 */ /* 0x000fea000383ffff */
.L_x_48:
[----:B------:R-:W-:-:S07]  /*98e0*/  MOV R0, UR5 ;  /* 0x0000000500007c02 */ /* 0x000fce0008000f00 */
.L_x_149:
[----:B-1----:R1:W2:Y:S02]  /*98f0*/  SYNCS.PHASECHK.TRANS64.TRYWAIT P0, [R0+URZ], R3 ;  /* 0x00000003000075a7 */ /* 0x0022a400080011ff */
[----:B--2---:R-:W-:Y:S05]  /*9900*/  @!P0 NANOSLEEP.SYNCS 0x989680 ;  /* 0x009896800000895d */ /* 0x004fea0003900000 */
[----:B------:R-:W2:Y:S02]  /*9910*/  @!P0 SYNCS.PHASECHK.TRANS64 P0, [R0+URZ], R3 ;  /* 0x00000003000085a7 */ /* 0x000ea400080010ff */
[----:B--2---:R-:W-:Y:S05]  /*9920*/  @!P0 BRA `(.L_x_149) ;  /* 0xfffffffc00f08947 */ /* 0x004fea000383ffff */
[----:B------:R-:W-:Y:S05]  /*9930*/  BRA `(.L_x_150) ;  /* 0xffffff9000d47947 */ /* 0x000fea000383ffff */
.L_x_49:
[----:B------:R-:W-:-:S07]  /*9940*/  MOV R0, UR5 ;  /* 0x0000000500007c02 */ /* 0x000fce0008000f00 */
.L_x_151:
[----:B-1----:R1:W2:Y:S02]  /*9950*/  SYNCS.PHASECHK.TRANS64.TRYWAIT P0, [R0+URZ], R3 ;  /* 0x00000003000075a7 */ /* 0x0022a400080011ff */
[----:B--2---:R-:W-:Y:S05]  /*9960*/  @!P0 NANOSLEEP.SYNCS 0x989680 ;  /* 0x009896800000895d */ /* 0x004fea0003900000 */
[----:B------:R-:W2:Y:S02]  /*9970*/  @!P0 SYNCS.PHASECHK.TRANS64 P0, [R0+URZ], R3 ;  /* 0x00000003000085a7 */ /* 0x000ea400080010ff */
[----:B--2---:R-:W-:Y:S05]  /*9980*/  @!P0 BRA `(.L_x_151) ;  /* 0xfffffffc00f08947 */ /* 0x004fea000383ffff */
[----:B------:R-:W-:Y:S05]  /*9990*/  BRA `(.L_x_152) ;  /* 0xffffff9000e07947 */ /* 0x000fea000383ffff */
.L_x_50:
[----:B------:R-:W-:-:S07]  /*99a0*/  MOV R0, UR5 ;  /* 0x0000000500007c02 */ /* 0x000fce0008000f00 */
.L_x_153:
[----:B-1----:R1:W2:Y:S02]  /*99b0*/  SYNCS.PHASECHK.TRANS64.TRYWAIT P0, [R0+URZ], R3 ;  /* 0x00000003000075a7 */ /* 0x0022a400080011ff */
[----:B--2---:R-:W-:Y:S05]  /*99c0*/  @!P0 NANOSLEEP.SYNCS 0x989680 ;  /* 0x009896800000895d */ /* 0x004fea0003900000 */
[----:B------:R-:W2:Y:S02]  /*99d0*/  @!P0 SYNCS.PHASECHK.TRANS64 P0, [R0+URZ], R3 ;  /* 0x00000003000085a7 */ /* 0x000ea400080010ff */
[----:B--2---:R-:W-:Y:S05]  /*99e0*/  @!P0 BRA `(.L_x_153) ;  /* 0xfffffffc00f08947 */ /* 0x004fea000383ffff */
[----:B------:R-:W-:Y:S05]  /*99f0*/  BRA `(.L_x_154) ;  /* 0xffffff9000ec7947 */ /* 0x000fea000383ffff */
.L_x_51:
[----:B------:R-:W-:-:S07]  /*9a00*/  MOV R0, UR5 ;  /* 0x0000000500007c02 */ /* 0x000fce0008000f00 */
.L_x_155:
[----:B-1----:R1:W2:Y:S02]  /*9a10*/  SYNCS.PHASECHK.TRANS64.TRYWAIT P0, [R0+URZ], R3 ;  /* 0x00000003000075a7 */ /* 0x0022a400080011ff */
[----:B--2---:R-:W-:Y:S05]  /*9a20*/  @!P0 NANOSLEEP.SYNCS 0x989680 ;  /* 0x009896800000895d */ /* 0x004fea0003900000 */
[----:B------:R-:W2:Y:S02]  /*9a30*/  @!P0 SYNCS.PHASECHK.TRANS64 P0, [R0+URZ], R3 ;  /* 0x00000003000085a7 */ /* 0x000ea400080010ff */
[----:B--2---:R-:W-:Y:S05]  /*9a40*/  @!P0 BRA `(.L_x_155) ;  /* 0xfffffffc00f08947 */ /* 0x004fea000383ffff */
[----:B------:R-:W-:Y:S05]  /*9a50*/  BRA `(.L_x_156) ;  /* 0xffffff9000f87947 */ /* 0x000fea000383ffff */
.L_x_52:
[----:B------:R-:W-:-:S07]  /*9a60*/  MOV R0, UR5 ;  /* 0x0000000500007c02 */ /* 0x000fce0008000f00 */
.L_x_157:
[----:B-1----:R1:W2:Y:S02]  /*9a70*/  SYNCS.PHASECHK.TRANS64.TRYWAIT P0, [R0+URZ], R3 ;  /* 0x00000003000075a7 */ /* 0x0022a400080011ff */
[----:B--2---:R-:W-:Y:S05]  /*9a80*/  @!P0 NANOSLEEP.SYNCS 0x989680 ;  /* 0x009896800000895d */ /* 0x004fea0003900000 */
[----:B------:R-:W2:Y:S02]  /*9a90*/  @!P0 SYNCS.PHASECHK.TRANS64 P0, [R0+URZ], R3 ;  /* 0x00000003000085a7 */ /* 0x000ea400080010ff */
[----:B--2---:R-:W-:Y:S05]  /*9aa0*/  @!P0 BRA `(.L_x_157) ;  /* 0xfffffffc00f08947 */ /* 0x004fea000383ffff */
[----:B------:R-:W-:Y:S05]  /*9ab0*/  BRA `(.L_x_158) ;  /* 0xffffff9400047947 */ /* 0x000fea000383ffff */
.L_x_53:
[----:B------:R-:W-:-:S07]  /*9ac0*/  MOV R0, UR5 ;  /* 0x0000000500007c02 */ /* 0x000fce0008000f00 */
.L_x_159:
[----:B-1----:R1:W2:Y:S02]  /*9ad0*/  SYNCS.PHASECHK.TRANS64.TRYWAIT P0, [R0+URZ], R3 ;  /* 0x00000003000075a7 */ /* 0x0022a400080011ff */
[----:B--2---:R-:W-:Y:S05]  /*9ae0*/  @!P0 NANOSLEEP.SYNCS 0x989680 ;  /* 0x009896800000895d */ /* 0x004fea0003900000 */
[----:B------:R-:W2:Y:S02]  /*9af0*/  @!P0 SYNCS.PHASECHK.TRANS64 P0, [R0+URZ], R3 ;  /* 0x00000003000085a7 */ /* 0x000ea400080010ff */
[----:B--2---:R-:W-:Y:S05]  /*9b00*/  @!P0 BRA `(.L_x_159) ;  /* 0xfffffffc00f08947 */ /* 0x004fea000383ffff */
[----:B------:R-:W-:Y:S05]  /*9b10*/  BRA `(.L_x_160) ;  /* 0xffffff9400107947 */ /* 0x000fea000383ffff */
.L_x_54:
[----:B------:R-:W-:-:S07]  /*9b20*/  MOV R0, UR5 ;  /* 0x0000000500007c02 */ /* 0x000fce0008000f00 */
.L_x_161:
[----:B-1----:R1:W2:Y:S02]  /*9b30*/  SYNCS.PHASECHK.TRANS64.TRYWAIT P0, [R0+URZ], R3 ;  /* 0x00000003000075a7 */ /* 0x0022a400080011ff */
[----:B--2---:R-:W-:Y:S05]  /*9b40*/  @!P0 NANOSLEEP.SYNCS 0x989680 ;  /* 0x009896800000895d */ /* 0x004fea0003900000 */
[----:B------:R-:W2:Y:S02]  /*9b50*/  @!P0 SYNCS.PHASECHK.TRANS64 P0, [R0+URZ], R3 ;  /* 0x00000003000085a7 */ /* 0x000ea400080010ff */
[----:B--2---:R-:W-:Y:S05]  /*9b60*/  @!P0 BRA `(.L_x_161) ;  /* 0xfffffffc00f08947 */ /* 0x004fea000383ffff */
[----:B------:R-:W-:Y:S05]  /*9b70*/  BRA `(.L_x_162) ;  /* 0xffffff94001c7947 */ /* 0x000fea000383ffff */
.L_x_55:
[----:B------:R-:W-:-:S07]  /*9b80*/  MOV R0, UR5 ;  /* 0x0000000500007c02 */ /* 0x000fce0008000f00 */
.L_x_163:
[----:B-1----:R1:W2:Y:S02]  /*9b90*/  SYNCS.PHASECHK.TRANS64.TRYWAIT P0, [R0+URZ], R3 ;  /* 0x00000003000075a7 */ /* 0x0022a400080011ff */
[----:B--2---:R-:W-:Y:S05]  /*9ba0*/  @!P0 NANOSLEEP.SYNCS 0x989680 ;  /* 0x009896800000895d */ /* 0x004fea0003900000 */
[----:B------:R-:W2:Y:S02]  /*9bb0*/  @!P0 SYNCS.PHASECHK.TRANS64 P0, [R0+URZ], R3 ;  /* 0x00000003000085a7 */ /* 0x000ea400080010ff */
[----:B--2---:R-:W-:Y:S05]  /*9bc0*/  @!P0 BRA `(.L_x_163) ;  /* 0xfffffffc00f08947 */ /* 0x004fea000383ffff */
[----:B------:R-:W-:Y:S05]  /*9bd0*/  BRA `(.L_x_164) ;  /* 0xffffff9400287947 */ /* 0x000fea000383ffff */
.L_x_56:
[----:B------:R-:W-:-:S07]  /*9be0*/  MOV R0, UR5 ;  /* 0x0000000500007c02 */ /* 0x000fce0008000f00 */
.L_x_165:
[----:B-1----:R1:W2:Y:S02]  /*9bf0*/  SYNCS.PHASECHK.TRANS64.TRYWAIT P0, [R0+URZ], R3 ;  /* 0x00000003000075a7 */ /* 0x0022a400080011ff */
[----:B--2---:R-:W-:Y:S05]  /*9c00*/  @!P0 NANOSLEEP.SYNCS 0x989680 ;  /* 0x009896800000895d */ /* 0x004fea0003900000 */
[----:B------:R-:W2:Y:S02]  /*9c10*/  @!P0 SYNCS.PHASECHK.TRANS64 P0, [R0+URZ], R3 ;  /* 0x00000003000085a7 */ /* 0x000ea400080010ff */
[----:B--2---:R-:W-:Y:S05]  /*9c20*/  @!P0 BRA `(.L_x_165) ;  /* 0xfffffffc00f08947 */ /* 0x004fea000383ffff */
[----:B------:R-:W-:Y:S05]  /*9c30*/  BRA `(.L_x_166) ;  /* 0xffffff9400347947 */ /* 0x000fea000383ffff */
.L_x_57:
[----:B------:R-:W-:-:S07]  /*9c40*/  MOV R0, UR5 ;  /* 0x0000000500007c02 */ /* 0x000fce0008000f00 */
.L_x_167:
[----:B-1----:R1:W2:Y:S02]  /*9c50*/  SYNCS.PHASECHK.TRANS64.TRYWAIT P0, [R0+URZ], R3 ;  /* 0x00000003000075a7 */ /* 0x0022a400080011ff */
[----:B--2---:R-:W-:Y:S05]  /*9c60*/  @!P0 NANOSLEEP.SYNCS 0x989680 ;  /* 0x009896800000895d */ /* 0x004fea0003900000 */
[----:B------:R-:W2:Y:S02]  /*9c70*/  @!P0 SYNCS.PHASECHK.TRANS64 P0, [R0+URZ], R3 ;  /* 0x00000003000085a7 */ /* 0x000ea400080010ff */
[----:B--2---:R-:W-:Y:S05]  /*9c80*/  @!P0 BRA `(.L_x_167) ;  /* 0xfffffffc00f08947 */ /* 0x004fea000383ffff */
[----:B------:R-:W-:Y:S05]  /*9c90*/  BRA `(.L_x_168) ;  /* 0xffffff9400407947 */ /* 0x000fea000383ffff */
.L_x_58:
[----:B------:R-:W-:-:S07]  /*9ca0*/  MOV R0, UR5 ;  /* 0x0000000500007c02 */ /* 0x000fce0008000f00 */
.L_x_169:
[----:B-1----:R1:W2:Y:S02]  /*9cb0*/  SYNCS.PHASECHK.TRANS64.TRYWAIT P0, [R0+URZ], R3 ;  /* 0x00000003000075a7 */ /* 0x0022a400080011ff */
[----:B--2---:R-:W-:Y:S05]  /*9cc0*/  @!P0 NANOSLEEP.SYNCS 0x989680 ;  /* 0x009896800000895d */ /* 0x004fea0003900000 */
[----:B------:R-:W2:Y:S02]  /*9cd0*/  @!P0 SYNCS.PHASECHK.TRANS64 P0, [R0+URZ], R3 ;  /* 0x00000003000085a7 */ /* 0x000ea400080010ff */
[----:B--2---:R-:W-:Y:S05]  /*9ce0*/  @!P0 BRA `(.L_x_169) ;  /* 0xfffffffc00f08947 */ /* 0x004fea000383ffff */
[----:B------:R-:W-:Y:S05]  /*9cf0*/  BRA `(.L_x_170) ;  /* 0xffffff94004c7947 */ /* 0x000fea000383ffff */
.L_x_61:
[----:B-1----:R1:W2:Y:S02]  /*9d00*/  SYNCS.PHASECHK.TRANS64.TRYWAIT P0, [R2+URZ+0x190], R5 ;  /* 0x00019005020075a7 */ /* 0x0022a400080011ff */
[----:B--2---:R-:W-:Y:S05]  /*9d10*/  @!P0 NANOSLEEP.SYNCS 0x989680 ;  /* 0x009896800000895d */ /* 0x004fea0003900000 */
[----:B------:R-:W2:Y:S02]  /*9d20*/  @!P0 SYNCS.PHASECHK.TRANS64 P0, [R2+URZ+0x190], R5 ;  /* 0x00019005020085a7 */ /* 0x000ea400080010ff */
[----:B--2---:R-:W-:Y:S05]  /*9d30*/  @!P0 BRA `(.L_x_61) ;  /* 0xfffffffc00f08947 */ /* 0x004fea000383ffff */
[----:B------:R-:W-:Y:S05]  /*9d40*/  BRA `(.L_x_171) ;  /* 0xffffff9400a87947 */ /* 0x000fea000383ffff */
.L_x_62:
[----:B------:R-:W-:-:S07]  /*9d50*/  MOV R2, UR4 ;  /* 0x0000000400027c02 */ /* 0x000fce0008000f00 */
.L_x_172:
[----:B-1----:R1:W2:Y:S02]  /*9d60*/  SYNCS.PHASECHK.TRANS64.TRYWAIT P0, [R2+URZ+0x140], R5 ;  /* 0x00014005020075a7 */ /* 0x0022a400080011ff */
[----:B--2---:R-:W-:Y:S05]  /*9d70*/  @!P0 NANOSLEEP.SYNCS 0x989680 ;  /* 0x009896800000895d */ /* 0x004fea0003900000 */
[----:B------:R-:W2:Y:S02]  /*9d80*/  @!P0 SYNCS.PHASECHK.TRANS64 P0, [R2+URZ+0x140], R5 ;  /* 0x00014005020085a7 */ /* 0x000ea400080010ff */
[----:B--2---:R-:W-:Y:S05]  /*9d90*/  @!P0 BRA `(.L_x_172) ;  /* 0xfffffffc00f08947 */ /* 0x004fea000383ffff */
[----:B------:R-:W-:Y:S05]  /*9da0*/  BRA `(.L_x_173) ;  /* 0xffffff9400b87947 */ /* 0x000fea000383ffff */
.L_x_63:
[----:B-1----:R1:W2:Y:S02]  /*9db0*/  SYNCS.PHASECHK.TRANS64.TRYWAIT P1, [R2+URZ+0x130], R5 ;  /* 0x00013005020075a7 */ /* 0x0022a400080211ff */
[----:B--2---:R-:W-:Y:S05]  /*9dc0*/  @!P1 NANOSLEEP.SYNCS 0x989680 ;  /* 0x009896800000995d */ /* 0x004fea0003900000 */
[----:B------:R-:W2:Y:S02]  /*9dd0*/  @!P1 SYNCS.PHASECHK.TRANS64 P1, [R2+URZ+0x130], R5 ;  /* 0x00013005020095a7 */ /* 0x000ea400080210ff */
[----:B--2---:R-:W-:Y:S05]  /*9de0*/  @!P1 BRA `(.L_x_63) ;  /* 0xfffffffc00f09947 */ /* 0x004fea000383ffff */
[----:B------:R-:W-:Y:S05]  /*9df0*/  BRA `(.L_x_174) ;  /* 0xffffff9400e87947 */ /* 0x000fea000383ffff */
.L_x_66:
[----:B------:R-:W-:-:S07]  /*9e00*/  MOV R0, UR4 ;  /* 0x0000000400007c02 */ /* 0x000fce0008000f00 */
.L_x_175:
[----:B-1----:R1:W2:Y:S02]  /*9e10*/  SYNCS.PHASECHK.TRANS64.TRYWAIT P0, [R0+URZ+0x140], R3 ;  /* 0x00014003000075a7 */ /* 0x0022a400080011ff */
[----:B--2---:R-:W-:Y:S05]  /*9e20*/  @!P0 NANOSLEEP.SYNCS 0x989680 ;  /* 0x009896800000895d */ /* 0x004fea0003900000 */
[----:B------:R-:W2:Y:S02]  /*9e30*/  @!P0 SYNCS.PHASECHK.TRANS64 P0, [R0+URZ+0x140], R3 ;  /* 0x00014003000085a7 */ /* 0x000ea400080010ff */
[----:B--2---:R-:W-:Y:S05]  /*9e40*/  @!P0 BRA `(.L_x_175) ;  /* 0xfffffffc00f08947 */ /* 0x004fea000383ffff */
[----:B------:R-:W-:Y:S05]  /*9e50*/  BRA `(.L_x_65) ;  /* 0xffffff98003c7947 */ /* 0x000fea000383ffff */
.L_x_75:
[----:B-1----:R-:W-:-:S04]  /*9e60*/  MOV R0, UR5 ;  /* 0x0000000500007c02 */ /* 0x002fc80008000f00 */
[----:B------:R1:W2:Y:S03]  /*9e70*/  SYNCS.PHASECHK.TRANS64.TRYWAIT P0, [R0+URZ+0x8], R7 ;  /* 0x00000807000075a7 */ /* 0x0002a600080011ff */
[----:B--2---:R-:W-:Y:S05]  /*9e80*/  @!P0 NANOSLEEP.SYNCS 0x989680 ;  /* 0x009896800000895d */ /* 0x004fea0003900000 */
[----:B------:R-:W2:Y:S02]  /*9e90*/  @!P0 SYNCS.PHASECHK.TRANS64 P0, [R0+URZ+0x8], R7 ;  /* 0x00000807000085a7 */ /* 0x000ea400080010ff */
[----:B--2---:R-:W-:Y:S05]  /*9ea0*/  @!P0 BRA `(.L_x_75) ;  /* 0xfffffffc00ec8947 */ /* 0x004fea000383ffff */
[----:B------:R-:W-:Y:S05]  /*9eb0*/  BRA `(.L_x_74) ;  /* 0xffffff9800f07947 */ /* 0x000fea000383ffff */
.L_x_77:
[----:B------:R-:W-:Y:S01]  /*9ec0*/  BSSY B0, `(.L_x_176) ;  /* 0x0000006000007945 */ /* 0x000fe20003800000 */
[----:B------:R-:W-:-:S07]  /*9ed0*/  MOV R15, 0xffffffff ;  /* 0xffffffff000f7802 */ /* 0x000fce0000000f00 */
[----:B-1---5:R-:W-:Y:S05]  /*9ee0*/  WARPSYNC.COLLECTIVE R15, `(.L_x_177) ;  /* 0x000000000f0c7348 */ /* 0x022fea0003c00000 */
[----:B------:R-:W-:Y:S02]  /*9ef0*/  ELECT P6, UR79, PT ;  /* 0x00000000004f782f */ /* 0x000fe400038c0000 */
[----:B------:R-:W-:Y:S01]  /*9f00*/  MOV R14, UR79 ;  /* 0x0000004f000e7c02 */ /* 0x000fe20008000f00 */
[----:B-1---5:R-:W-:Y:S10]  /*9f10*/  ENDCOLLECTIVE ;  /* 0x000000000000791b */ /* 0x022ff40003800000 */
.L_x_177:
[----:B------:R-:W-:Y:S05]  /*9f20*/  BSYNC B0 ;  /* 0x0000000000007941 */ /* 0x000fea0003800000 */
.L_x_176:
[----:B------:R-:W-:Y:S01]  /*9f30*/  PLOP3.LUT P0, PT, P6, PT, PT, 0x80, 0x8 ;  /* 0x000000000008781c */ /* 0x000fe2000370f070 */
[----:B------:R-:W-:-:S12]  /*9f40*/  BRA `(.L_x_178) ;  /* 0xffffff9c001c7947 */ /* 0x000fd8000383ffff */
.L_x_79:
[----:B-1----:R-:W-:-:S04]  /*9f50*/  MOV R0, UR5 ;  /* 0x0000000500007c02 */ /* 0x002fc80008000f00 */
[----:B------:R1:W2:Y:S03]  /*9f60*/  SYNCS.PHASECHK.TRANS64.TRYWAIT P0, [R0+URZ+0x8], R5 ;  /* 0x00000805000075a7 */ /* 0x0002a600080011ff */
[----:B--2---:R-:W-:Y:S05]  /*9f70*/  @!P0 NANOSLEEP.SYNCS 0x989680 ;  /* 0x009896800000895d */ /* 0x004fea0003900000 */
[----:B------:R-:W2:Y:S02]  /*9f80*/  @!P0 SYNCS.PHASECHK.TRANS64 P0, [R0+URZ+0x8], R5 ;  /* 0x00000805000085a7 */ /* 0x000ea400080010ff */
[----:B--2---:R-:W-:Y:S05]  /*9f90*/  @!P0 BRA `(.L_x_79) ;  /* 0xfffffffc00ec8947 */ /* 0x004fea000383ffff */
[----:B------:R-:W-:Y:S05]  /*9fa0*/  BRA `(.L_x_78) ;  /* 0xffffff9c00207947 */ /* 0x000fea000383ffff */
.L_x_80:
[----:B-1----:R1:W2:Y:S02]  /*9fb0*/  SYNCS.PHASECHK.TRANS64.TRYWAIT P0, [R0+URZ+0x130], R5 ;  /* 0x00013005000075a7 */ /* 0x0022a400080011ff */
[----:B--2---:R-:W-:Y:S05]  /*9fc0*/  @!P0 NANOSLEEP.SYNCS 0x989680 ;  /* 0x009896800000895d */ /* 0x004fea0003900000 */
[----:B------:R-:W2:Y:S02]  /*9fd0*/  @!P0 SYNCS.PHASECHK.TRANS64 P0, [R0+URZ+0x130], R5 ;  /* 0x00013005000085a7 */ /* 0x000ea400080010ff */
[----:B--2---:R-:W-:Y:S05]  /*9fe0*/  @!P0 BRA `(.L_x_80) ;  /* 0xfffffffc00f08947 */ /* 0x004fea000383ffff */
[----:B------:R-:W-:Y:S05]  /*9ff0*/  BRA `(.L_x_179) ;  /* 0xffffff9c00fc7947 */ /* 0x000fea000383ffff */
.L_x_82:
[----:B------:R-:W-:-:S07]  /*a000*/  MOV R0, UR23 ;  /* 0x0000001700007c02 */ /* 0x000fce0008000f00 */
.L_x_180:
[----:B-1----:R1:W2:Y:S02]  /*a010*/  SYNCS.PHASECHK.TRANS64.TRYWAIT P0, [R0+URZ+0x170], R5 ;  /* 0x00017005000075a7 */ /* 0x0022a400080011ff */
[----:B--2---:R-:W-:Y:S05]  /*a020*/  @!P0 NANOSLEEP.SYNCS 0x989680 ;  /* 0x009896800000895d */ /* 0x004fea0003900000 */
[----:B------:R-:W2:Y:S02]  /*a030*/  @!P0 SYNCS.PHASECHK.TRANS64 P0, [R0+URZ+0x170], R5 ;  /* 0x00017005000085a7 */ /* 0x000ea400080010ff */
[----:B--2---:R-:W-:Y:S05]  /*a040*/  @!P0 BRA `(.L_x_180) ;  /* 0xfffffffc00f08947 */ /* 0x004fea000383ffff */
[----:B------:R-:W-:Y:S05]  /*a050*/  BRA `(.L_x_181) ;  /* 0xffffffa000487947 */ /* 0x000fea000383ffff */
.L_x_85:
[----:B------:R-:W-:Y:S07]  /*a060*/  MOV R0, UR5 ;  /* 0x0000000500007c02 */ /* 0x000fee0008000f00 */
.L_x_182:
[----:B-1----:R1:W2:Y:S02]  /*a070*/  SYNCS.PHASECHK.TRANS64.TRYWAIT P0, [R0+URZ], R5 ;  /* 0x00000005000075a7 */ /* 0x0022a400080011ff */
[----:B--2---:R-:W-:Y:S05]  /*a080*/  @!P0 NANOSLEEP.SYNCS 0x989680 ;  /* 0x009896800000895d */ /* 0x004fea0003900000 */
[----:B------:R-:W2:Y:S02]  /*a090*/  @!P0 SYNCS.PHASECHK.TRANS64 P0, [R0+URZ], R5 ;  /* 0x00000005000085a7 */ /* 0x000ea400080010ff */
[----:B--2---:R-:W-:Y:S05]  /*a0a0*/  @!P0 BRA `(.L_x_182) ;  /* 0xfffffffc00f08947 */ /* 0x004fea000383ffff */
[----:B------:R-:W-:Y:S05]  /*a0b0*/  BRA `(.L_x_84) ;  /* 0xffffffa0005c7947 */ /* 0x000fea000383ffff */
.L_x_89:
[----:B-1----:R-:W-:-:S07]  /*a0c0*/  MOV R0, UR4 ;  /* 0x0000000400007c02 */ /* 0x002fce0008000f00 */
.L_x_183:
[----:B-1----:R1:W2:Y:S02]  /*a0d0*/  SYNCS.PHASECHK.TRANS64.TRYWAIT P0, [R0+URZ], R3 ;  /* 0x00000003000075a7 */ /* 0x0022a400080011ff */
[----:B--2---:R-:W-:Y:S05]  /*a0e0*/  @!P0 NANOSLEEP.SYNCS 0x989680 ;  /* 0x009896800000895d */ /* 0x004fea0003900000 */
[----:B------:R-:W2:Y:S02]  /*a0f0*/  @!P0 SYNCS.PHASECHK.TRANS64 P0, [R0+URZ], R3 ;  /* 0x00000003000085a7 */ /* 0x000ea400080010ff */
[----:B--2---:R-:W-:Y:S05]  /*a100*/  @!P0 BRA `(.L_x_183) ;  /* 0xfffffffc00f08947 */ /* 0x004fea000383ffff */
[----:B------:R-:W-:Y:S05]  /*a110*/  BRA `(.L_x_184) ;  /* 0xffffffa400287947 */ /* 0x000fea000383ffff */
.L_x_90:
[----:B------:R-:W-:-:S07]  /*a120*/  MOV R0, UR5 ;  /* 0x0000000500007c02 */ /* 0x000fce0008000f00 */
.L_x_185:
[----:B-1----:R1:W2:Y:S02]  /*a130*/  SYNCS.PHASECHK.TRANS64.TRYWAIT P0, [R0+URZ], R3 ;  /* 0x00000003000075a7 */ /* 0x0022a400080011ff */
[----:B--2---:R-:W-:Y:S05]  /*a140*/  @!P0 NANOSLEEP.SYNCS 0x989680 ;  /* 0x009896800000895d */ /* 0x004fea0003900000 */
[----:B------:R-:W2:Y:S02]  /*a150*/  @!P0 SYNCS.PHASECHK.TRANS64 P0, [R0+URZ], R3 ;  /* 0x00000003000085a7 */ /* 0x000ea400080010ff */
[----:B--2---:R-:W-:Y:S05]  /*a160*/  @!P0 BRA `(.L_x_185) ;  /* 0xfffffffc00f08947 */ /* 0x004fea000383ffff */
[----:B------:R-:W-:Y:S05]  /*a170*/  BRA `(.L_x_186) ;  /* 0xffffffa400347947 */ /* 0x000fea000383ffff */
.L_x_91:
[----:B------:R-:W-:-:S07]  /*a180*/  MOV R0, UR5 ;  /* 0x0000000500007c02 */ /* 0x000fce0008000f00 */
.L_x_187:
[----:B-1----:R1:W2:Y:S02]  /*a190*/  SYNCS.PHASECHK.TRANS64.TRYWAIT P0, [R0+URZ], R3 ;  /* 0x00000003000075a7 */ /* 0x0022a400080011ff */
[----:B--2---:R-:W-:Y:S05]  /*a1a0*/  @!P0 NANOSLEEP.SYNCS 0x989680 ;  /* 0x009896800000895d */ /* 0x004fea0003900000 */
[----:B------:R-:W2:Y:S02]  /*a1b0*/  @!P0 SYNCS.PHASECHK.TRANS64 P0, [R0+URZ], R3 ;  /* 0x00000003000085a7 */ /* 0x000ea400080010ff */
[----:B--2---:R-:W-:Y:S05]  /*a1c0*/  @!P0 BRA `(.L_x_187) ;  /* 0xfffffffc00f08947 */ /* 0x004fea000383ffff */
[----:B------:R-:W-:Y:S05]  /*a1d0*/  BRA `(.L_x_188) ;  /* 0xffffffa400407947 */ /* 0x000fea000383ffff */
.L_x_94:
[----:B------:R-:W-:-:S07]  /*a1e0*/  MOV R0, UR17 ;  /* 0x0000001100007c02 */ /* 0x000fce0008000f00 */
.L_x_189:
[----:B-1----:R1:W2:Y:S02]  /*a1f0*/  SYNCS.PHASECHK.TRANS64.TRYWAIT P1, [R0+URZ+0x1b0], R3 ;  /* 0x0001b003000075a7 */ /* 0x0022a400080211ff */
[----:B--2---:R-:W-:Y:S05]  /*a200*/  @!P1 NANOSLEEP.SYNCS 0x989680 ;  /* 0x009896800000995d */ /* 0x004fea0003900000 */
[----:B------:R-:W2:Y:S02]  /*a210*/  @!P1 SYNCS.PHASECHK.TRANS64 P1, [R0+URZ+0x1b0], R3 ;  /* 0x0001b003000095a7 */ /* 0x000ea400080210ff */
[----:B--2---:R-:W-:Y:S05]  /*a220*/  @!P1 BRA `(.L_x_189) ;  /* 0xfffffffc00f09947 */ /* 0x004fea000383ffff */
[----:B------:R-:W-:Y:S05]  /*a230*/  BRA `(.L_x_190) ;  /* 0xffffffa4008c7947 */ /* 0x000fea000383ffff */
.L_x_99:
[----:B--2---:R2:W3:Y:S02]  /*a240*/  SYNCS.PHASECHK.TRANS64.TRYWAIT P0, [R12+URZ+0x130], R9 ;  /* 0x000130090c0075a7 */ /* 0x0044e400080011ff */
[----:B---3--:R-:W-:Y:S05]  /*a250*/  @!P0 NANOSLEEP.SYNCS 0x989680 ;  /* 0x009896800000895d */ /* 0x008fea0003900000 */
[----:B------:R-:W3:Y:S02]  /*a260*/  @!P0 SYNCS.PHASECHK.TRANS64 P0, [R12+URZ+0x130], R9 ;  /* 0x000130090c0085a7 */ /* 0x000ee400080010ff */
[----:B---3--:R-:W-:Y:S05]  /*a270*/  @!P0 BRA `(.L_x_99) ;  /* 0xfffffffc00f08947 */ /* 0x008fea000383ffff */
[----:B------:R-:W-:Y:S05]  /*a280*/  BRA `(.L_x_191) ;  /* 0xffffffa800b07947 */ /* 0x000fea000383ffff */
.L_x_102:
[----:B------:R-:W-:Y:S07]  /*a290*/  MOV R0, UR21 ;  /* 0x0000001500007c02 */ /* 0x000fee0008000f00 */
.L_x_192:
[----:B--2---:R2:W3:Y:S02]  /*a2a0*/  SYNCS.PHASECHK.TRANS64.TRYWAIT P2, [R0+URZ+0x128], R11 ;  /* 0x0001280b000075a7 */ /* 0x0044e400080411ff */
[----:B---3--:R-:W-:Y:S05]  /*a2b0*/  @!P2 NANOSLEEP.SYNCS 0x989680 ;  /* 0x009896800000a95d */ /* 0x008fea0003900000 */
[----:B------:R-:W3:Y:S02]  /*a2c0*/  @!P2 SYNCS.PHASECHK.TRANS64 P2, [R0+URZ+0x128], R11 ;  /* 0x0001280b0000a5a7 */ /* 0x000ee400080410ff */
[----:B---3--:R-:W-:Y:S05]  /*a2d0*/  @!P2 BRA `(.L_x_192) ;  /* 0xfffffffc00f0a947 */ /* 0x008fea000383ffff */
[----:B------:R-:W-:Y:S05]  /*a2e0*/  BRA `(.L_x_101) ;  /* 0xffffffb000187947 */ /* 0x000fea000383ffff */
.L_x_105:
[----:B--2---:R-:W-:Y:S07]  /*a2f0*/  MOV R0, UR21 ;  /* 0x0000001500007c02 */ /* 0x004fee0008000f00 */
.L_x_193:
[----:B--2---:R2:W3:Y:S02]  /*a300*/  SYNCS.PHASECHK.TRANS64.TRYWAIT P0, [R0+URZ+0x110], R9 ;  /* 0x00011009000075a7 */ /* 0x0044e400080011ff */
[----:B---3--:R-:W-:Y:S05]  /*a310*/  @!P0 NANOSLEEP.SYNCS 0x989680 ;  /* 0x009896800000895d */ /* 0x008fea0003900000 */
[----:B------:R-:W3:Y:S02]  /*a320*/  @!P0 SYNCS.PHASECHK.TRANS64 P0, [R0+URZ+0x110], R9 ;  /* 0x00011009000085a7 */ /* 0x000ee400080010ff */
[----:B---3--:R-:W-:Y:S05]  /*a330*/  @!P0 BRA `(.L_x_193) ;  /* 0xfffffffc00f08947 */ /* 0x008fea000383ffff */
[----:B------:R-:W-:Y:S05]  /*a340*/  BRA `(.L_x_194) ;  /* 0xffffffb000747947 */ /* 0x000fea000383ffff */
.L_x_106:
[----:B------:R-:W-:Y:S07]  /*a350*/  MOV R0, UR21 ;  /* 0x0000001500007c02 */ /* 0x000fee0008000f00 */
.L_x_195:
[----:B--2---:R2:W3:Y:S02]  /*a360*/  SYNCS.PHASECHK.TRANS64.TRYWAIT P0, [R0+URZ+0x118], R9 ;  /* 0x00011809000075a7 */ /* 0x0044e400080011ff */
[----:B---3--:R-:W-:Y:S05]  /*a370*/  @!P0 NANOSLEEP.SYNCS 0x989680 ;  /* 0x009896800000895d */ /* 0x008fea0003900000 */
[----:B------:R-:W3:Y:S02]  /*a380*/  @!P0 SYNCS.PHASECHK.TRANS64 P0, [R0+URZ+0x118], R9 ;  /* 0x00011809000085a7 */ /* 0x000ee400080010ff */
[----:B---3--:R-:W-:Y:S05]  /*a390*/  @!P0 BRA `(.L_x_195) ;  /* 0xfffffffc00f08947 */ /* 0x008fea000383ffff */
[----:B------:R-:W-:Y:S05]  /*a3a0*/  BRA `(.L_x_196) ;  /* 0xffffffb000ac7947 */ /* 0x000fea000383ffff */
.L_x_108:
[----:B------:R-:W-:-:S07]  /*a3b0*/  MOV R0, UR21 ;  /* 0x0000001500007c02 */ /* 0x000fce0008000f00 */
.L_x_197:
[----:B---3--:R3:W4:Y:S02]  /*a3c0*/  SYNCS.PHASECHK.TRANS64.TRYWAIT P0, [R0+URZ+0x110], R3 ;  /* 0x00011003000075a7 */ /* 0x00872400080011ff */
[----:B----4-:R-:W-:Y:S05]  /*a3d0*/  @!P0 NANOSLEEP.SYNCS 0x989680 ;  /* 0x009896800000895d */ /* 0x010fea0003900000 */
[----:B------:R-:W4:Y:S02]  /*a3e0*/  @!P0 SYNCS.PHASECHK.TRANS64 P0, [R0+URZ+0x110], R3 ;  /* 0x00011003000085a7 */ /* 0x000f2400080010ff */
[----:B----4-:R-:W-:Y:S05]  /*a3f0*/  @!P0 BRA `(.L_x_197) ;  /* 0xfffffffc00f08947 */ /* 0x010fea000383ffff */
[----:B------:R-:W-:Y:S05]  /*a400*/  BRA `(.L_x_198) ;  /* 0xffffffb4001c7947 */ /* 0x000fea000383ffff */
.L_x_110:
[----:B-1----:R1:W2:Y:S02]  /*a410*/  SYNCS.PHASECHK.TRANS64.TRYWAIT P0, [R3+URZ+0x130], R0 ;  /* 0x00013000030075a7 */ /* 0x0022a400080011ff */
[----:B--2---:R-:W-:Y:S05]  /*a420*/  @!P0 NANOSLEEP.SYNCS 0x989680 ;  /* 0x009896800000895d */ /* 0x004fea0003900000 */
[----:B------:R-:W2:Y:S02]  /*a430*/  @!P0 SYNCS.PHASECHK.TRANS64 P0, [R3+URZ+0x130], R0 ;  /* 0x00013000030085a7 */ /* 0x000ea400080010ff */
[----:B--2---:R-:W-:Y:S05]  /*a440*/  @!P0 BRA `(.L_x_110) ;  /* 0xfffffffc00f08947 */ /* 0x004fea000383ffff */
[----:B------:R-:W-:Y:S05]  /*a450*/  BRA `(.L_x_199) ;  /* 0xffffffb400dc7947 */ /* 0x000fea000383ffff */
.L_x_121:
[----:B--2---:R2:W1:Y:S02]  /*a460*/  SYNCS.PHASECHK.TRANS64.TRYWAIT P1, [R3+URZ+0x100], R2 ;  /* 0x00010002030075a7 */ /* 0x00446400080211ff */
[----:B-1----:R-:W-:Y:S05]  /*a470*/  @!P1 NANOSLEEP.SYNCS 0x989680 ;  /* 0x009896800000995d */ /* 0x002fea0003900000 */
[----:B------:R-:W1:Y:S02]  /*a480*/  @!P1 SYNCS.PHASECHK.TRANS64 P1, [R3+URZ+0x100], R2 ;  /* 0x00010002030095a7 */ /* 0x000e6400080210ff */
[----:B-1----:R-:W-:Y:S05]  /*a490*/  @!P1 BRA `(.L_x_121) ;  /* 0xfffffffc00f09947 */ /* 0x002fea000383ffff */
[----:B------:R-:W-:Y:S05]  /*a4a0*/  BRA `(.L_x_120) ;  /* 0xffffffc4005c7947 */ /* 0x000fea000383ffff */
.L_x_123:
[----:B--2---:R2:W4:Y:S02]  /*a4b0*/  SYNCS.PHASECHK.TRANS64.TRYWAIT P0, [R161+URZ+0x150], R4 ;  /* 0x00015004a10075a7 */ /* 0x00452400080011ff */
[----:B----4-:R-:W-:Y:S05]  /*a4c0*/  @!P0 NANOSLEEP.SYNCS 0x989680 ;  /* 0x009896800000895d */ /* 0x010fea0003900000 */
[----:B------:R-:W4:Y:S02]  /*a4d0*/  @!P0 SYNCS.PHASECHK.TRANS64 P0, [R161+URZ+0x150], R4 ;  /* 0x00015004a10085a7 */ /* 0x000f2400080010ff */
[----:B----4-:R-:W-:Y:S05]  /*a4e0*/  @!P0 BRA `(.L_x_123) ;  /* 0xfffffffc00f08947 */ /* 0x010fea000383ffff */
[----:B------:R-:W-:Y:S05]  /*a4f0*/  BRA `(.L_x_122) ;  /* 0xffffffc400b47947 */ /* 0x000fea000383ffff */
.L_x_132:
[----:B---3--:R3:W4:Y:S02]  /*a500*/  SYNCS.PHASECHK.TRANS64.TRYWAIT P0, [R197+URZ+0x100], R2 ;  /* 0x00010002c50075a7 */ /* 0x00872400080011ff */
[----:B----4-:R-:W-:Y:S05]  /*a510*/  @!P0 NANOSLEEP.SYNCS 0x989680 ;  /* 0x009896800000895d */ /* 0x010fea0003900000 */
[----:B------:R-:W4:Y:S02]  /*a520*/  @!P0 SYNCS.PHASECHK.TRANS64 P0, [R197+URZ+0x100], R2 ;  /* 0x00010002c50085a7 */ /* 0x000f2400080010ff */
[----:B----4-:R-:W-:Y:S05]  /*a530*/  @!P0 BRA `(.L_x_132) ;  /* 0xfffffffc00f08947 */ /* 0x010fea000383ffff */
[----:B------:R-:W-:Y:S05]  /*a540*/  BRA `(.L_x_131) ;  /* 0xffffffd800c47947 */ /* 0x000fea000383ffff */
        .weak           $__internal_0_$__cuda_sm10x_tcgen05_guardrail_trap_col_being_dealloced_not_returned_by_alloc
        .type           $__internal_0_$__cuda_sm10x_tcgen05_guardrail_trap_col_being_dealloced_not_returned_by_alloc,@function
        .size           $__internal_0_$__cuda_sm10x_tcgen05_guardrail_trap_col_being_dealloced_not_returned_by_alloc,($__internal_1_$__cuda_sm10x_tcgen05_guardrail_trap_phase_invalid_during_alloc - $__internal_0_$__cuda_sm10x_tcgen05_guardrail_trap_col_being_dealloced_not_returned_by_alloc)
$__internal_0_$__cuda_sm10x_tcgen05_guardrail_trap_col_being_dealloced_not_returned_by_alloc:
[----:B------:R-:W-:Y:S05]  /*a550*/  BPT.TRAP 0x1 ;  /* 0x000000040000795c */ /* 0x000fea0000300000 */
[----:B------:R-:W-:-:S04]  /*a560*/  HFMA2 R3, -RZ, RZ, 0, 0 ;  /* 0x00000000ff037431 */ /* 0x000fc800000001ff */
[----:B------:R-:W-:Y:S05]  /*a570*/  RET.REL.NODEC R2 `(_ZN7cutlass13device_kernelINS_4gemm6kernel13GemmUniversalIN4cute5tupleIJiiiiEEENS1_10collective13CollectiveMmaINS1_35MainloopSm100TmaUmmaWarpSpecializedILi16ELi2ELi4ENS5_IJNS4_1CILi2EEESB_NSA_ILi1EEEEEEEENS5_IJNSA_ILi256EEENSA_ILi128EEENSA_ILi64EEEEEENS_12float_e5m2_tENS5_IJlSC_lEEESJ_SK_NS4_8TiledMMAINS4_8MMA_AtomIJNS4_10MMA_TraitsINS4_25SM100_MMA_F8F6F4_2x1SM_SSEJSJ_SJ_fSF_SG_NS4_17integral_constantINS4_4UMMA5MajorELSR_0EEESS_NSP_INSQ_7ScaleInELST_0EEESU_EEEEEENS4_6LayoutINS5_IJSC_SC_SC_EEENS5_IJNSA_ILi0EEESZ_SZ_EEEEENS5_IJNS4_10UnderscoreES12_S12_EEEEENS4_28SM100_TMA_2SM_LOAD_MULTICASTENS4_14ComposedLayoutINS4_7SwizzleILi2ELi4ELi3EEENS4_18smem_ptr_flag_bitsILi8EEENSX_INS5_IJNSA_ILi8EEESH_EEENS5_IJSH_SC_EEEEEEEvNS4_8identityENS4_18SM100_TMA_2SM_LOADES1F_vS1G_EENS_8epilogue10collective18CollectiveEpilogueINS1J_23Sm100TmaWarpSpecializedILi2ELi2ELi64ELb0ELb0EEEJNS5_IJSG_SG_SH_EEENS5_IJNSX_ISG_SC_EENSX_ISH_SC_EEEEESJ_SK_SJ_SK_NS1J_6fusion15FusionCallbacksIS1N_NS1S_17LinearCombinationISJ_fSJ_fLNS_15FloatRoundStyleE2EEES1O_S1R_JEEENS4_5SM1004TMEM4LOAD26SM100_TMEM_LOAD_32dp32b64xENS4_13SM90_TMA_LOADES1F_NS4_39AutoVectorizingCopyWithAssumedAlignmentILi128EEENS4_14SM90_TMA_STOREES1F_S24_S24_EEEvvEEEEvNT_6ParamsE) ;  /* 0xffffff5802a07950 */ /* 0x000fea0003c3ffff */
        .weak           $__internal_1_$__cuda_sm10x_tcgen05_guardrail_trap_phase_invalid_during_alloc
        .type           $__internal_1_$__cuda_sm10x_tcgen05_guardrail_trap_phase_invalid_during_alloc,@function
        .size           $__internal_1_$__cuda_sm10x_tcgen05_guardrail_trap_phase_invalid_during_alloc,($__internal_2_$__cuda_sm10x_tcgen05_guardrail_trap_unallocated_columns_being_dealloced - $__internal_1_$__cuda_sm10x_tcgen05_guardrail_trap_phase_invalid_during_alloc)
$__internal_1_$__cuda_sm10x_tcgen05_guardrail_trap_phase_invalid_during_alloc:
[----:B------:R-:W-:Y:S05]  /*a580*/  BPT.TRAP 0x1 ;  /* 0x000000040000795c */ /* 0x000fea0000300000 */
[----:B------:R-:W-:-:S04]  /*a590*/  MOV R5, 0x0 ;  /* 0x0000000000057802 */ /* 0x000fc80000000f00 */
[----:B------:R-:W-:Y:S05]  /*a5a0*/  RET.REL.NODEC R4 `(_ZN7cutlass13device_kernelINS_4gemm6kernel13GemmUniversalIN4cute5tupleIJiiiiEEENS1_10collective13CollectiveMmaINS1_35MainloopSm100TmaUmmaWarpSpecializedILi16ELi2ELi4ENS5_IJNS4_1CILi2EEESB_NSA_ILi1EEEEEEEENS5_IJNSA_ILi256EEENSA_ILi128EEENSA_ILi64EEEEEENS_12float_e5m2_tENS5_IJlSC_lEEESJ_SK_NS4_8TiledMMAINS4_8MMA_AtomIJNS4_10MMA_TraitsINS4_25SM100_MMA_F8F6F4_2x1SM_SSEJSJ_SJ_fSF_SG_NS4_17integral_constantINS4_4UMMA5MajorELSR_0EEESS_NSP_INSQ_7ScaleInELST_0EEESU_EEEEEENS4_6LayoutINS5_IJSC_SC_SC_EEENS5_IJNSA_ILi0EEESZ_SZ_EEEEENS5_IJNS4_10UnderscoreES12_S12_EEEEENS4_28SM100_TMA_2SM_LOAD_MULTICASTENS4_14ComposedLayoutINS4_7SwizzleILi2ELi4ELi3EEENS4_18smem_ptr_flag_bitsILi8EEENSX_INS5_IJNSA_ILi8EEESH_EEENS5_IJSH_SC_EEEEEEEvNS4_8identityENS4_18SM100_TMA_2SM_LOADES1F_vS1G_EENS_8epilogue10collective18CollectiveEpilogueINS1J_23Sm100TmaWarpSpecializedILi2ELi2ELi64ELb0ELb0EEEJNS5_IJSG_SG_SH_EEENS5_IJNSX_ISG_SC_EENSX_ISH_SC_EEEEESJ_SK_SJ_SK_NS1J_6fusion15FusionCallbacksIS1N_NS1S_17LinearCombinationISJ_fSJ_fLNS_15FloatRoundStyleE2EEES1O_S1R_JEEENS4_5SM1004TMEM4LOAD26SM100_TMEM_LOAD_32dp32b64xENS4_13SM90_TMA_LOADES1F_NS4_39AutoVectorizingCopyWithAssumedAlignmentILi128EEENS4_14SM90_TMA_STOREES1F_S24_S24_EEEvvEEEEvNT_6ParamsE) ;  /* 0xffffff5804947950 */ /* 0x000fea0003c3ffff */
        .weak           $__internal_2_$__cuda_sm10x_tcgen05_guardrail_trap_unallocated_columns_being_dealloced
        .type           $__internal_2_$__cuda_sm10x_tcgen05_guardrail_trap_unallocated_columns_being_dealloced,@function
        .size           $__internal_2_$__cuda_sm10x_tcgen05_guardrail_trap_unallocated_columns_being_dealloced,(.L_x_201 - $__internal_2_$__cuda_sm10x_tcgen05_guardrail_trap_unallocated_columns_being_dealloced)
$__internal_2_$__cuda_sm10x_tcgen05_guardrail_trap_unallocated_columns_being_dealloced:
[----:B------:R-:W-:Y:S05]  /*a5b0*/  BPT.TRAP 0x1 ;  /* 0x000000040000795c */ /* 0x000fea0000300000 */
[----:B------:R-:W-:-:S04]  /*a5c0*/  HFMA2 R3, -RZ, RZ, 0, 0 ;  /* 0x00000000ff037431 */ /* 0x000fc800000001ff */
[----:B------:R-:W-:Y:S05]  /*a5d0*/  RET.REL.NODEC R2 `(_ZN7cutlass13device_kernelINS_4gemm6kernel13GemmUniversalIN4cute5tupleIJiiiiEEENS1_10collective13CollectiveMmaINS1_35MainloopSm100TmaUmmaWarpSpecializedILi16ELi2ELi4ENS5_IJNS4_1CILi2EEESB_NSA_ILi1EEEEEEEENS5_IJNSA_ILi256EEENSA_ILi128EEENSA_ILi64EEEEEENS_12float_e5m2_tENS5_IJlSC_lEEESJ_SK_NS4_8TiledMMAINS4_8MMA_AtomIJNS4_10MMA_TraitsINS4_25SM100_MMA_F8F6F4_2x1SM_SSEJSJ_SJ_fSF_SG_NS4_17integral_constantINS4_4UMMA5MajorELSR_0EEESS_NSP_INSQ_7ScaleInELST_0EEESU_EEEEEENS4_6LayoutINS5_IJSC_SC_SC_EEENS5_IJNSA_ILi0EEESZ_SZ_EEEEENS5_IJNS4_10UnderscoreES12_S12_EEEEENS4_28SM100_TMA_2SM_LOAD_MULTICASTENS4_14ComposedLayoutINS4_7SwizzleILi2ELi4ELi3EEENS4_18smem_ptr_flag_bitsILi8EEENSX_INS5_IJNSA_ILi8EEESH_EEENS5_IJSH_SC_EEEEEEEvNS4_8identityENS4_18SM100_TMA_2SM_LOADES1F_vS1G_EENS_8epilogue10collective18CollectiveEpilogueINS1J_23Sm100TmaWarpSpecializedILi2ELi2ELi64ELb0ELb0EEEJNS5_IJSG_SG_SH_EEENS5_IJNSX_ISG_SC_EENSX_ISH_SC_EEEEESJ_SK_SJ_SK_NS1J_6fusion15FusionCallbacksIS1N_NS1S_17LinearCombinationISJ_fSJ_fLNS_15FloatRoundStyleE2EEES1O_S1R_JEEENS4_5SM1004TMEM4LOAD26SM100_TMEM_LOAD_32dp32b64xENS4_13SM90_TMA_LOADES1F_NS4_39AutoVectorizingCopyWithAssumedAlignmentILi128EEENS4_14SM90_TMA_STOREES1F_S24_S24_EEEvvEEEEvNT_6ParamsE) ;  /* 0xffffff5802887950 */ /* 0x000fea0003c3ffff */
.L_x_200:
[----:B------:R-:W-:-:S00]  /*a5e0*/  BRA `(.L_x_200) ;  /* 0xfffffffc00fc7947 */ /* 0x000fc0000383ffff */
[----:B------:R-:W-:-:S00]  /*a5f0*/  NOP ;  /* 0x0000000000007918 */ /* 0x000fc00000000000 */
        /* <DEDUP_REMOVED lines=8> */
.L_x_201:


//--------------------- .nv.global.init           --------------------------
	.section	.nv.global.init,"aw",@progbits
.nv.global.init:
	.type		$str$27,@object
	.size		$str$27,($str$28 - $str$27)
$str$27:
        /*0000*/ 	.byte	0x28, 0x61, 0x64, 0x64, 0x72, 0x65, 0x73, 0x73, 0x20, 0x26, 0x20, 0x6d, 0x61, 0x73, 0x6b, 0x29
        /*0010*/ 	.byte	0x20, 0x3d, 0x3d, 0x20, 0x30, 0x00
	.type		$str$28,@object
	.size		$str$28,($str$26 - $str$28)
$str$28:
        /*0016*/ 	.byte	0x2f, 0x74, 0x6d, 0x70, 0x2f, 0x63, 0x75, 0x74, 0x6c, 0x61, 0x73, 0x73, 0x5f, 0x73, 0x77, 0x65
        /*0026*/ 	.byte	0x65, 0x70, 0x5f, 0x73, 0x72, 0x63, 0x2f, 0x69, 0x6e, 0x63, 0x6c, 0x75, 0x64, 0x65, 0x2f, 0x63
        /*0036*/ 	.byte	0x75, 0x74, 0x65, 0x2f, 0x70, 0x6f, 0x69, 0x6e, 0x74, 0x65, 0x72, 0x5f, 0x66, 0x6c, 0x61, 0x67
        /*0046*/ 	.byte	0x67, 0x65, 0x64, 0x2e, 0x68, 0x70, 0x70, 0x00
	.type		$str$26,@object
	.size		$str$26,($str$25 - $str$26)
$str$26:
        /*004e*/ 	.byte	0x2f, 0x74, 0x6d, 0x70, 0x2f, 0x63, 0x75, 0x74, 0x6c, 0x61, 0x73, 0x73, 0x5f, 0x73, 0x77, 0x65
        /*005e*/ 	.byte	0x65, 0x70, 0x5f, 0x73, 0x72, 0x63, 0x2f, 0x69, 0x6e, 0x63, 0x6c, 0x75, 0x64, 0x65, 0x2f, 0x63
        /*006e*/ 	.byte	0x75, 0x74, 0x65, 0x2f, 0x61, 0x74, 0x6f, 0x6d, 0x2f, 0x63, 0x6f, 0x70, 0x79, 0x5f, 0x74, 0x72
        /*007e*/ 	.byte	0x61, 0x69, 0x74, 0x73, 0x5f, 0x73, 0x6d, 0x31, 0x30, 0x30, 0x2e, 0x68, 0x70, 0x70, 0x00
	.type		$str$25,@object
	.size		$str$25,(__unnamed_1 - $str$25)
$str$25:
        /*008d*/ 	.byte	0x28, 0x28, 0x75, 0x69, 0x6e, 0x74, 0x33, 0x32, 0x5f, 0x74, 0x28, 0x74, 0x68, 0x72, 0x65, 0x61
        /*009d*/ 	.byte	0x64, 0x49, 0x64, 0x78, 0x2e, 0x78, 0x29, 0x20, 0x2f, 0x20, 0x33, 0x32, 0x29, 0x20, 0x25, 0x20
        /*00ad*/ 	.byte	0x34, 0x29, 0x20, 0x3d, 0x3d, 0x20, 0x28, 0x28, 0x28, 0x74, 0x6d, 0x65, 0x6d, 0x5f, 0x61, 0x64
        /*00bd*/ 	.byte	0x64, 0x72, 0x20, 0x3e, 0x3e, 0x20, 0x31, 0x36, 0x29, 0x20, 0x2f, 0x20, 0x33, 0x32, 0x29, 0x20
        /*00cd*/ 	.byte	0x25, 0x20, 0x34, 0x29, 0x00
	.type		__unnamed_1,@object
	.size		__unnamed_1,(__unnamed_2 - __unnamed_1)
__unnamed_1:
        /*00d2*/ 	.byte	0x61, 0x75, 0x74, 0x6f, 0x20, 0x63, 0x75, 0x74, 0x65, 0x3a, 0x3a, 0x61, 0x73, 0x5f, 0x70, 0x6f
        /* <DEDUP_REMOVED lines=24> */
        /*0262*/ 	.byte	0x43, 0x3c, 0x38, 0x31, 0x39, 0x32, 0x3e, 0x3e, 0x3e, 0x3e, 0x5d, 0x00
	.type		__unnamed_2,@object
	.size		__unnamed_2,(.L_2 - __unnamed_2)
__unnamed_2:
        /* <DEDUP_REMOVED lines=42> */
        /*050e*/ 	.byte	0x3e, 0x3e, 0x3e, 0x3e, 0x5d, 0x00
.L_2:


//--------------------- .nv.shared._ZN7cutlass13device_kernelINS_4gemm6kernel13GemmUniversalIN4cute5tupleIJiiiiEEENS1_10collective13CollectiveMmaINS1_35MainloopSm100TmaUmmaWarpSpecializedILi16ELi2ELi4ENS5_IJNS4_1CILi2EEESB_NSA_ILi1EEEEEEEENS5_IJNSA_ILi256EEENSA_ILi128EEENSA_ILi64EEEEEENS_12float_e5m2_tENS5_IJlSC_lEEESJ_SK_NS4_8TiledMMAINS4_8MMA_AtomIJNS4_10MMA_TraitsINS4_25SM100_MMA_F8F6F4_2x1SM_SSEJSJ_SJ_fSF_SG_NS4_17integral_constantINS4_4UMMA5MajorELSR_0EEESS_NSP_INSQ_7ScaleInELST_0EEESU_EEEEEENS4_6LayoutINS5_IJSC_SC_SC_EEENS5_IJNSA_ILi0EEESZ_SZ_EEEEENS5_IJNS4_10UnderscoreES12_S12_EEEEENS4_28SM100_TMA_2SM_LOAD_MULTICASTENS4_14ComposedLayoutINS4_7SwizzleILi2ELi4ELi3EEENS4_18smem_ptr_flag_bitsILi8EEENSX_INS5_IJNSA_ILi8EEESH_EEENS5_IJSH_SC_EEEEEEEvNS4_8identityENS4_18SM100_TMA_2SM_LOADES1F_vS1G_EENS_8epilogue10collective18CollectiveEpilogueINS1J_23Sm100TmaWarpSpecializedILi2ELi2ELi64ELb0ELb0EEEJNS5_IJSG_SG_SH_EEENS5_IJNSX_ISG_SC_EENSX_ISH_SC_EEEEESJ_SK_SJ_SK_NS1J_6fusion15FusionCallbacksIS1N_NS1S_17LinearCombinationISJ_fSJ_fLNS_15FloatRoundStyleE2EEES1O_S1R_JEEENS4_5SM1004TMEM4LOAD26SM100_TMEM_LOAD_32dp32b64xENS4_13SM90_TMA_LOADES1F_NS4_39AutoVectorizingCopyWithAssumedAlignmentILi128EEENS4_14SM90_TMA_STOREES1F_S24_S24_EEEvvEEEEvNT_6ParamsE --------------------------
	.section	.nv.shared._ZN7cutlass13device_kernelINS_4gemm6kernel13GemmUniversalIN4cute5tupleIJiiiiEEENS1_10collective13CollectiveMmaINS1_35MainloopSm100TmaUmmaWarpSpecializedILi16ELi2ELi4ENS5_IJNS4_1CILi2EEESB_NSA_ILi1EEEEEEEENS5_IJNSA_ILi256EEENSA_ILi128EEENSA_ILi64EEEEEENS_12float_e5m2_tENS5_IJlSC_lEEESJ_SK_NS4_8TiledMMAINS4_8MMA_AtomIJNS4_10MMA_TraitsINS4_25SM100_MMA_F8F6F4_2x1SM_SSEJSJ_SJ_fSF_SG_NS4_17integral_constantINS4_4UMMA5MajorELSR_0EEESS_NSP_INSQ_7ScaleInELST_0EEESU_EEEEEENS4_6LayoutINS5_IJSC_SC_SC_EEENS5_IJNSA_ILi0EEESZ_SZ_EEEEENS5_IJNS4_10UnderscoreES12_S12_EEEEENS4_28SM100_TMA_2SM_LOAD_MULTICASTENS4_14ComposedLayoutINS4_7SwizzleILi2ELi4ELi3EEENS4_18smem_ptr_flag_bitsILi8EEENSX_INS5_IJNSA_ILi8EEESH_EEENS5_IJSH_SC_EEEEEEEvNS4_8identityENS4_18SM100_TMA_2SM_LOADES1F_vS1G_EENS_8epilogue10collective18CollectiveEpilogueINS1J_23Sm100TmaWarpSpecializedILi2ELi2ELi64ELb0ELb0EEEJNS5_IJSG_SG_SH_EEENS5_IJNSX_ISG_SC_EENSX_ISH_SC_EEEEESJ_SK_SJ_SK_NS1J_6fusion15FusionCallbacksIS1N_NS1S_17LinearCombinationISJ_fSJ_fLNS_15FloatRoundStyleE2EEES1O_S1R_JEEENS4_5SM1004TMEM4LOAD26SM100_TMEM_LOAD_32dp32b64xENS4_13SM90_TMA_LOADES1F_NS4_39AutoVectorizingCopyWithAssumedAlignmentILi128EEENS4_14SM90_TMA_STOREES1F_S24_S24_EEEvvEEEEvNT_6ParamsE,"aw",@nobits
	.sectionflags	@""
	.align	16
	.zero		1024


//--------------------- .nv.shared.reserved.0     --------------------------
	.section	.nv.shared.reserved.0,"aw",@nobits
	.weak		__nv_reservedSMEM_offset_0_alias
	.size		__nv_reservedSMEM_offset_0_alias, 0, 64
	.other		__nv_reservedSMEM_offset_0_alias,@"STO_CUDA_RESERVED_SHARED STV_DEFAULT"
__nv_reservedSMEM_offset_0_alias:
	.zero		0
.nv.shared.reserved.0:
	.zero		64
	.weak		__nv_reservedSMEM_tcgen05_partition
	.type		__nv_reservedSMEM_tcgen05_partition,@object
	.size		__nv_reservedSMEM_tcgen05_partition,(.L_0 - __nv_reservedSMEM_tcgen05_partition)
__nv_reservedSMEM_tcgen05_partition:
	.zero		32
.L_0:


//--------------------- .nv.global                --------------------------
	.section	.nv.global,"aw",@nobits
.nv.global:
	.type		_ZN40_INTERNAL_e30bd563_4_k_cu_40b55439_323474cute1_E,@object
	.size		_ZN40_INTERNAL_e30bd563_4_k_cu_40b55439_323474cute1_E,(_ZN40_INTERNAL_e30bd563_4_k_cu_40b55439_323474cuda3std3__45__cpo6cbeginE - _ZN40_INTERNAL_e30bd563_4_k_cu_40b55439_323474cute1_E)
_ZN40_INTERNAL_e30bd563_4_k_cu_40b55439_323474cute1_E:
	.zero		1
	.type		_ZN40_INTERNAL_e30bd563_4_k_cu_40b55439_323474cuda3std3__45__cpo6cbeginE,@object
	.size		_ZN40_INTERNAL_e30bd563_4_k_cu_40b55439_323474cuda3std3__45__cpo6cbeginE,(_ZN40_INTERNAL_e30bd563_4_k_cu_40b55439_323474cuda3std3__48in_placeE - _ZN40_INTERNAL_e30bd563_4_k_cu_40b55439_323474cuda3std3__45__cpo6cbeginE)
_ZN40_INTERNAL_e30bd563_4_k_cu_40b55439_323474cuda3std3__45__cpo6cbeginE:
	.zero		1
	.type		_ZN40_INTERNAL_e30bd563_4_k_cu_40b55439_323474cuda3std3__48in_placeE,@object
	.size		_ZN40_INTERNAL_e30bd563_4_k_cu_40b55439_323474cuda3std3__48in_placeE,(_ZN40_INTERNAL_e30bd563_4_k_cu_40b55439_323474cuda3std6ranges3__45__cpo9iter_moveE - _ZN40_INTERNAL_e30bd563_4_k_cu_40b55439_323474cuda3std3__48in_placeE)
_ZN40_INTERNAL_e30bd563_4_k_cu_40b55439_323474cuda3std3__48in_placeE:
	.zero		1
	.type		_ZN40_INTERNAL_e30bd563_4_k_cu_40b55439_323474cuda3std6ranges3__45__cpo9iter_moveE,@object
	.size		_ZN40_INTERNAL_e30bd563_4_k_cu_40b55439_323474cuda3std6ranges3__45__cpo9iter_moveE,(_ZN40_INTERNAL_e30bd563_4_k_cu_40b55439_323474cuda3std3__45__cpo5beginE - _ZN40_INTERNAL_e30bd563_4_k_cu_40b55439_323474cuda3std6ranges3__45__cpo9iter_moveE)
_ZN40_INTERNAL_e30bd563_4_k_cu_40b55439_323474cuda3std6ranges3__45__cpo9iter_moveE:
	.zero		1
	.type		_ZN40_INTERNAL_e30bd563_4_k_cu_40b55439_323474cuda3std3__45__cpo5beginE,@object
	.size		_ZN40_INTERNAL_e30bd563_4_k_cu_40b55439_323474cuda3std3__45__cpo5beginE,(_ZN40_INTERNAL_e30bd563_4_k_cu_40b55439_323474cuda3std3__442_GLOBAL__N__e30bd563_4_k_cu_40b55439_323476ignoreE - _ZN40_INTERNAL_e30bd563_4_k_cu_40b55439_323474cuda3std3__45__cpo5beginE)
_ZN40_INTERNAL_e30bd563_4_k_cu_40b55439_323474cuda3std3__45__cpo5beginE:
	.zero		1
	.type		_ZN40_INTERNAL_e30bd563_4_k_cu_40b55439_323474cuda3std3__442_GLOBAL__N__e30bd563_4_k_cu_40b55439_323476ignoreE,@object
	.size		_ZN40_INTERNAL_e30bd563_4_k_cu_40b55439_323474cuda3std3__442_GLOBAL__N__e30bd563_4_k_cu_40b55439_323476ignoreE,(_ZN40_INTERNAL_e30bd563_4_k_cu_40b55439_323474cute7productE - _ZN40_INTERNAL_e30bd563_4_k_cu_40b55439_323474cuda3std3__442_GLOBAL__N__e30bd563_4_k_cu_40b55439_323476ignoreE)
_ZN40_INTERNAL_e30bd563_4_k_cu_40b55439_323474cuda3std3__442_GLOBAL__N__e30bd563_4_k_cu_40b55439_323476ignoreE:
	.zero		1
	.type		_ZN40_INTERNAL_e30bd563_4_k_cu_40b55439_323474cute7productE,@object
	.size		_ZN40_INTERNAL_e30bd563_4_k_cu_40b55439_323474cute7productE,(_ZN40_INTERNAL_e30bd563_4_k_cu_40b55439_323474cuda3std3__45__cpo3endE - _ZN40_INTERNAL_e30bd563_4_k_cu_40b55439_323474cute7productE)
_ZN40_INTERNAL_e30bd563_4_k_cu_40b55439_323474cute7productE:
	.zero		1
	.type		_ZN40_INTERNAL_e30bd563_4_k_cu_40b55439_323474cuda3std3__45__cpo3endE,@object
	.size		_ZN40_INTERNAL_e30bd563_4_k_cu_40b55439_323474cuda3std3__45__cpo3endE,(_ZN40_INTERNAL_e30bd563_4_k_cu_40b55439_323474cuda3std3__419piecewise_constructE - _ZN40_INTERNAL_e30bd563_4_k_cu_40b55439_323474cuda3std3__45__cpo3endE)
_ZN40_INTERNAL_e30bd563_4_k_cu_40b55439_323474cuda3std3__45__cpo3endE:
	.zero		1
	.type		_ZN40_INTERNAL_e30bd563_4_k_cu_40b55439_323474cuda3std3__419piecewise_constructE,@object
	.size		_ZN40_INTERNAL_e30bd563_4_k_cu_40b55439_323474cuda3std3__419piecewise_constructE,(_ZN40_INTERNAL_e30bd563_4_k_cu_40b55439_323474cuda3std3__45__cpo4cendE - _ZN40_INTERNAL_e30bd563_4_k_cu_40b55439_323474cuda3std3__419piecewise_constructE)
_ZN40_INTERNAL_e30bd563_4_k_cu_40b55439_323474cuda3std3__419piecewise_constructE:
	.zero		1
	.type		_ZN40_INTERNAL_e30bd563_4_k_cu_40b55439_323474cuda3std3__45__cpo4cendE,@object
	.size		_ZN40_INTERNAL_e30bd563_4_k_cu_40b55439_323474cuda3std3__45__cpo4cendE,(_ZN40_INTERNAL_e30bd563_4_k_cu_40b55439_323474cuda3std6ranges3__45__cpo4swapE - _ZN40_INTERNAL_e30bd563_4_k_cu_40b55439_323474cuda3std3__45__cpo4cendE)
_ZN40_INTERNAL_e30bd563_4_k_cu_40b55439_323474cuda3std3__45__cpo4cendE:
	.zero		1
	.type		_ZN40_INTERNAL_e30bd563_4_k_cu_40b55439_323474cuda3std6ranges3__45__cpo4swapE,@object
	.size		_ZN40_INTERNAL_e30bd563_4_k_cu_40b55439_323474cuda3std6ranges3__45__cpo4swapE,(.L_10 - _ZN40_INTERNAL_e30bd563_4_k_cu_40b55439_323474cuda3std6ranges3__45__cpo4swapE)
_ZN40_INTERNAL_e30bd563_4_k_cu_40b55439_323474cuda3std6ranges3__45__cpo4swapE:
	.zero		1
.L_10:


//--------------------- .nv.constant0._ZN7cutlass13device_kernelINS_4gemm6kernel13GemmUniversalIN4cute5tupleIJiiiiEEENS1_10collective13CollectiveMmaINS1_35MainloopSm100TmaUmmaWarpSpecializedILi16ELi2ELi4ENS5_IJNS4_1CILi2EEESB_NSA_ILi1EEEEEEEENS5_IJNSA_ILi256EEENSA_ILi128EEENSA_ILi64EEEEEENS_12float_e5m2_tENS5_IJlSC_lEEESJ_SK_NS4_8TiledMMAINS4_8MMA_AtomIJNS4_10MMA_TraitsINS4_25SM100_MMA_F8F6F4_2x1SM_SSEJSJ_SJ_fSF_SG_NS4_17integral_constantINS4_4UMMA5MajorELSR_0EEESS_NSP_INSQ_7ScaleInELST_0EEESU_EEEEEENS4_6LayoutINS5_IJSC_SC_SC_EEENS5_IJNSA_ILi0EEESZ_SZ_EEEEENS5_IJNS4_10UnderscoreES12_S12_EEEEENS4_28SM100_TMA_2SM_LOAD_MULTICASTENS4_14ComposedLayoutINS4_7SwizzleILi2ELi4ELi3EEENS4_18smem_ptr_flag_bitsILi8EEENSX_INS5_IJNSA_ILi8EEESH_EEENS5_IJSH_SC_EEEEEEEvNS4_8identityENS4_18SM100_TMA_2SM_LOADES1F_vS1G_EENS_8epilogue10collective18CollectiveEpilogueINS1J_23Sm100TmaWarpSpecializedILi2ELi2ELi64ELb0ELb0EEEJNS5_IJSG_SG_SH_EEENS5_IJNSX_ISG_SC_EENSX_ISH_SC_EEEEESJ_SK_SJ_SK_NS1J_6fusion15FusionCallbacksIS1N_NS1S_17LinearCombinationISJ_fSJ_fLNS_15FloatRoundStyleE2EEES1O_S1R_JEEENS4_5SM1004TMEM4LOAD26SM100_TMEM_LOAD_32dp32b64xENS4_13SM90_TMA_LOADES1F_NS4_39AutoVectorizingCopyWithAssumedAlignmentILi128EEENS4_14SM90_TMA_STOREES1F_S24_S24_EEEvvEEEEvNT_6ParamsE --------------------------
	.section	.nv.constant0._ZN7cutlass13device_kernelINS_4gemm6kernel13GemmUniversalIN4cute5tupleIJiiiiEEENS1_10collective13CollectiveMmaINS1_35MainloopSm100TmaUmmaWarpSpecializedILi16ELi2ELi4ENS5_IJNS4_1CILi2EEESB_NSA_ILi1EEEEEEEENS5_IJNSA_ILi256EEENSA_ILi128EEENSA_ILi64EEEEEENS_12float_e5m2_tENS5_IJlSC_lEEESJ_SK_NS4_8TiledMMAINS4_8MMA_AtomIJNS4_10MMA_TraitsINS4_25SM100_MMA_F8F6F4_2x1SM_SSEJSJ_SJ_fSF_SG_NS4_17integral_constantINS4_4UMMA5MajorELSR_0EEESS_NSP_INSQ_7ScaleInELST_0EEESU_EEEEEENS4_6LayoutINS5_IJSC_SC_SC_EEENS5_IJNSA_ILi0EEESZ_SZ_EEEEENS5_IJNS4_10UnderscoreES12_S12_EEEEENS4_28SM100_TMA_2SM_LOAD_MULTICASTENS4_14ComposedLayoutINS4_7SwizzleILi2ELi4ELi3EEENS4_18smem_ptr_flag_bitsILi8EEENSX_INS5_IJNSA_ILi8EEESH_EEENS5_IJSH_SC_EEEEEEEvNS4_8identityENS4_18SM100_TMA_2SM_LOADES1F_vS1G_EENS_8epilogue10collective18CollectiveEpilogueINS1J_23Sm100TmaWarpSpecializedILi2ELi2ELi64ELb0ELb0EEEJNS5_IJSG_SG_SH_EEENS5_IJNSX_ISG_SC_EENSX_ISH_SC_EEEEESJ_SK_SJ_SK_NS1J_6fusion15FusionCallbacksIS1N_NS1S_17LinearCombinationISJ_fSJ_fLNS_15FloatRoundStyleE2EEES1O_S1R_JEEENS4_5SM1004TMEM4LOAD26SM100_TMEM_LOAD_32dp32b64xENS4_13SM90_TMA_LOADES1F_NS4_39AutoVectorizingCopyWithAssumedAlignmentILi128EEENS4_14SM90_TMA_STOREES1F_S24_S24_EEEvvEEEEvNT_6ParamsE,"a",@progbits
	.sectionflags	@""
	.align	4
.nv.constant0._ZN7cutlass13device_kernelINS_4gemm6kernel13GemmUniversalIN4cute5tupleIJiiiiEEENS1_10collective13CollectiveMmaINS1_35MainloopSm100TmaUmmaWarpSpecializedILi16ELi2ELi4ENS5_IJNS4_1CILi2EEESB_NSA_ILi1EEEEEEEENS5_IJNSA_ILi256EEENSA_ILi128EEENSA_ILi64EEEEEENS_12float_e5m2_tENS5_IJlSC_lEEESJ_SK_NS4_8TiledMMAINS4_8MMA_AtomIJNS4_10MMA_TraitsINS4_25SM100_MMA_F8F6F4_2x1SM_SSEJSJ_SJ_fSF_SG_NS4_17integral_constantINS4_4UMMA5MajorELSR_0EEESS_NSP_INSQ_7ScaleInELST_0EEESU_EEEEEENS4_6LayoutINS5_IJSC_SC_SC_EEENS5_IJNSA_ILi0EEESZ_SZ_EEEEENS5_IJNS4_10UnderscoreES12_S12_EEEEENS4_28SM100_TMA_2SM_LOAD_MULTICASTENS4_14ComposedLayoutINS4_7SwizzleILi2ELi4ELi3EEENS4_18smem_ptr_flag_bitsILi8EEENSX_INS5_IJNSA_ILi8EEESH_EEENS5_IJSH_SC_EEEEEEEvNS4_8identityENS4_18SM100_TMA_2SM_LOADES1F_vS1G_EENS_8epilogue10collective18CollectiveEpilogueINS1J_23Sm100TmaWarpSpecializedILi2ELi2ELi64ELb0ELb0EEEJNS5_IJSG_SG_SH_EEENS5_IJNSX_ISG_SC_EENSX_ISH_SC_EEEEESJ_SK_SJ_SK_NS1J_6fusion15FusionCallbacksIS1N_NS1S_17LinearCombinationISJ_fSJ_fLNS_15FloatRoundStyleE2EEES1O_S1R_JEEENS4_5SM1004TMEM4LOAD26SM100_TMEM_LOAD_32dp32b64xENS4_13SM90_TMA_LOADES1F_NS4_39AutoVectorizingCopyWithAssumedAlignmentILi128EEENS4_14SM90_TMA_STOREES1F_S24_S24_EEEvvEEEEvNT_6ParamsE:
	.zero		2944


//--------------------- SYMBOLS --------------------------

	.type		.nv.reservedSmem.offset0,@object
	.size		.nv.reservedSmem.offset0,0x4
	.type		.nv.reservedSmem.cap,@object
	.size		.nv.reservedSmem.cap,0x4
	.type		__assertfail,@function
